def attn_fwd(
    Q,
    K,
    V,
    Out,
    Lse,
    sm_scale,
    stride_qz,
    stride_qh,
    stride_qm,
    stride_qk,
    stride_kz,
    stride_kh,
    stride_kn,
    stride_kk,
    stride_vz,
    stride_vh,
    stride_vn,
    stride_vk,
    stride_oz,
    stride_oh,
    stride_om,
    stride_ok,
    seqlen_q,
    seqlen_k,
    BLOCK_M: tl.constexpr,
    BLOCK_N: tl.constexpr,
    HEAD_DIM: tl.constexpr,
    CAUSAL: tl.constexpr,
):
    start_m = tl.program_id(0)
    off_hz = tl.program_id(1)
    q_off = off_hz * stride_qh
    k_off = off_hz * stride_kh
    v_off = off_hz * stride_vh
    offs_m = start_m * BLOCK_M + tl.arange(0, BLOCK_M)
    offs_d = tl.arange(0, HEAD_DIM)
    offs_n = tl.arange(0, BLOCK_N)
    q_ptrs = Q + q_off + offs_m[:, None] * stride_qm + offs_d[None, :] * stride_qk
    k_ptrs = K + k_off + offs_d[:, None] * stride_kk + offs_n[None, :] * stride_kn
    v_ptrs = V + v_off + offs_n[:, None] * stride_vn + offs_d[None, :] * stride_vk
    m_i = tl.full([BLOCK_M], float("-inf"), dtype=tl.float32)
    l_i = tl.zeros([BLOCK_M], dtype=tl.float32) + 1.0
    acc = tl.zeros([BLOCK_M, HEAD_DIM], dtype=tl.float32)
    q = tl.load(q_ptrs)
    acc, l_i, m_i = _attn_fwd_inner(
        acc,
        l_i,
        m_i,
        q,
        k_ptrs,
        v_ptrs,
        sm_scale,
        stride_kn,
        stride_vn,
        start_m,
        seqlen_k,
        BLOCK_M,
        BLOCK_N,
        HEAD_DIM,
        CAUSAL,
    )
    acc = acc / l_i[:, None]
    lse = m_i + tl.math.log2(l_i) / 1.4426950408889634
    o_ptrs = (
        Out
        + off_hz * stride_oh
        + offs_m[:, None] * stride_om
        + offs_d[None, :] * stride_ok
    )
    tl.store(o_ptrs, acc.to(Out.dtype.element_ty))
    tl.store(Lse + off_hz * seqlen_q + offs_m, lse)

# config = {"BLOCK_M": 256, "BLOCK_N": 16, "HEAD_DIM": 32, "arch": "sm_90", "causal": false, "dtype": "bf16", "num_stages": 4, "num_warps": 8}
# arch = sm_90


// ===== COMPILED SASS (sm_90a) =====

	.target	sm_90a

	.elftype	@"ET_EXEC"


//--------------------- .note.nv.tkinfo           --------------------------
	.section	.note.nv.tkinfo,"",@"SHT_NOTE"
	.sectionflags	@"SHF_NOTE_NV_TKINFO"
	.tkinfo
        /*0018*/ 	.word	0x00000002
        /*0030*/ 	.string	""
        /*0030*/ 	.string	"ptxas"
        /*0030*/ 	.string	"Cuda compilation tools, release 13.0, V13.0.88"
        /*0030*/ 	.string	"Build cuda_13.0.r13.0/compiler.36424714_0"
        /*0030*/ 	.string	"-v  -suppress-debug-info  -lineinfo  -arch sm_90a "



//--------------------- .note.nv.cuinfo           --------------------------
	.section	.note.nv.cuinfo,"",@"SHT_NOTE"
	.sectionflags	@"SHF_NOTE_NV_CUINFO"
        /*0018*/ 	.short	0x0002
        /*001a*/ 	.short	0x005a
        /*001c*/ 	.short	0x0082
	.zero		2


//--------------------- .nv.info                  --------------------------
	.section	.nv.info,"",@"SHT_CUDA_INFO"
	.align	4


	//----- nvinfo : EIATTR_REGCOUNT
	.align		4
        /*0000*/ 	.byte	0x04, 0x2f
        /*0002*/ 	.short	(.L_2 - .L_1)
	.align		4
.L_1:
        /*0004*/ 	.word	index@(attn_fwd)
        /*0008*/ 	.word	0x00000078


	//----- nvinfo : EIATTR_FRAME_SIZE
	.align		4
.L_2:
        /*000c*/ 	.byte	0x04, 0x11
        /*000e*/ 	.short	(.L_4 - .L_3)
	.align		4
.L_3:
        /*0010*/ 	.word	index@(attn_fwd)
        /*0014*/ 	.word	0x00000000


	//----- nvinfo : EIATTR_MIN_STACK_SIZE
	.align		4
.L_4:
        /*0018*/ 	.byte	0x04, 0x12
        /*001a*/ 	.short	(.L_6 - .L_5)
	.align		4
.L_5:
        /*001c*/ 	.word	index@(attn_fwd)
        /*0020*/ 	.word	0x00000000
.L_6:


//--------------------- .nv.compat                --------------------------
	.section	.nv.compat,"",@"SHT_CUDA_COMPAT_INFO"
	.align	4
        /*0000*/ 	.byte	0x02, 0x09, 0x01, 0x00, 0x02, 0x02, 0x04, 0x00, 0x02, 0x05, 0x05, 0x00, 0x03, 0x07, 0x01, 0x01
        /*0010*/ 	.byte	0x02, 0x03, 0x00, 0x00, 0x02, 0x06, 0x01, 0x00, 0x04, 0x0b, 0x08, 0x00, 0x00, 0x00, 0x00, 0x00
        /*0020*/ 	.byte	0x00, 0x00, 0x00, 0x00


//--------------------- .nv.info.attn_fwd         --------------------------
	.section	.nv.info.attn_fwd,"",@"SHT_CUDA_INFO"
	.sectionflags	@""
	.align	4


	//----- nvinfo : EIATTR_CUDA_API_VERSION
	.align		4
        /*0000*/ 	.byte	0x04, 0x37
        /*0002*/ 	.short	(.L_8 - .L_7)
.L_7:
        /*0004*/ 	.word	0x00000082


	//----- nvinfo : EIATTR_KPARAM_INFO
	.align		4
.L_8:
        /*0008*/ 	.byte	0x04, 0x17
        /*000a*/ 	.short	(.L_10 - .L_9)
.L_9:
        /*000c*/ 	.word	0x00000000
        /*0010*/ 	.short	0x0019
        /*0012*/ 	.short	0x0080
        /*0014*/ 	.byte	0x00, 0xf4, 0x21, 0x00


	//----- nvinfo : EIATTR_KPARAM_INFO
	.align		4
.L_10:
        /*0018*/ 	.byte	0x04, 0x17
        /*001a*/ 	.short	(.L_12 - .L_11)
.L_11:
        /*001c*/ 	.word	0x00000000
        /*0020*/ 	.short	0x0018
        /*0022*/ 	.short	0x0078
        /*0024*/ 	.byte	0x00, 0xf4, 0x21, 0x00


	//----- nvinfo : EIATTR_KPARAM_INFO
	.align		4
.L_12:
        /*0028*/ 	.byte	0x04, 0x17
        /*002a*/ 	.short	(.L_14 - .L_13)
.L_13:
        /*002c*/ 	.word	0x00000000
        /*0030*/ 	.short	0x0017
        /*0032*/ 	.short	0x0070
        /*0034*/ 	.byte	0x00, 0xf0, 0x11, 0x00


	//----- nvinfo : EIATTR_KPARAM_INFO
	.align		4
.L_14:
        /*0038*/ 	.byte	0x04, 0x17
        /*003a*/ 	.short	(.L_16 - .L_15)
.L_15:
        /*003c*/ 	.word	0x00000000
        /*0040*/ 	.short	0x0016
        /*0042*/ 	.short	0x006c
        /*0044*/ 	.byte	0x00, 0xf0, 0x11, 0x00


	//----- nvinfo : EIATTR_KPARAM_INFO
	.align		4
.L_16:
        /*0048*/ 	.byte	0x04, 0x17
        /*004a*/ 	.short	(.L_18 - .L_17)
.L_17:
        /*004c*/ 	.word	0x00000000
        /*0050*/ 	.short	0x0015
        /*0052*/ 	.short	0x0068
        /*0054*/ 	.byte	0x00, 0xf0, 0x11, 0x00


	//----- nvinfo : EIATTR_KPARAM_INFO
	.align		4
.L_18:
        /*0058*/ 	.byte	0x04, 0x17
        /*005a*/ 	.short	(.L_20 - .L_19)
.L_19:
        /*005c*/ 	.word	0x00000000
        /*0060*/ 	.short	0x0014
        /*0062*/ 	.short	0x0064
        /*0064*/ 	.byte	0x00, 0xf0, 0x11, 0x00


	//----- nvinfo : EIATTR_KPARAM_INFO
	.align		4
.L_20:
        /*0068*/ 	.byte	0x04, 0x17
        /*006a*/ 	.short	(.L_22 - .L_21)
.L_21:
        /*006c*/ 	.word	0x00000000
        /*0070*/ 	.short	0x0013
        /*0072*/ 	.short	0x0060
        /*0074*/ 	.byte	0x00, 0xf0, 0x11, 0x00


	//----- nvinfo : EIATTR_KPARAM_INFO
	.align		4
.L_22:
        /*0078*/ 	.byte	0x04, 0x17
        /*007a*/ 	.short	(.L_24 - .L_23)
.L_23:
        /*007c*/ 	.word	0x00000000
        /*0080*/ 	.short	0x0012
        /*0082*/ 	.short	0x005c
        /*0084*/ 	.byte	0x00, 0xf0, 0x11, 0x00


	//----- nvinfo : EIATTR_KPARAM_INFO
	.align		4
.L_24:
        /*0088*/ 	.byte	0x04, 0x17
        /*008a*/ 	.short	(.L_26 - .L_25)
.L_25:
        /*008c*/ 	.word	0x00000000
        /*0090*/ 	.short	0x0011
        /*0092*/ 	.short	0x0058
        /*0094*/ 	.byte	0x00, 0xf0, 0x11, 0x00


	//----- nvinfo : EIATTR_KPARAM_INFO
	.align		4
.L_26:
        /*0098*/ 	.byte	0x04, 0x17
        /*009a*/ 	.short	(.L_28 - .L_27)
.L_27:
        /*009c*/ 	.word	0x00000000
        /*00a0*/ 	.short	0x0010
        /*00a2*/ 	.short	0x0054
        /*00a4*/ 	.byte	0x00, 0xf0, 0x11, 0x00


	//----- nvinfo : EIATTR_KPARAM_INFO
	.align		4
.L_28:
        /*00a8*/ 	.byte	0x04, 0x17
        /*00aa*/ 	.short	(.L_30 - .L_29)
.L_29:
        /*00ac*/ 	.word	0x00000000
        /*00b0*/ 	.short	0x000f
        /*00b2*/ 	.short	0x0050
        /*00b4*/ 	.byte	0x00, 0xf0, 0x11, 0x00


	//----- nvinfo : EIATTR_KPARAM_INFO
	.align		4
.L_30:
        /*00b8*/ 	.byte	0x04, 0x17
        /*00ba*/ 	.short	(.L_32 - .L_31)
.L_31:
        /*00bc*/ 	.word	0x00000000
        /*00c0*/ 	.short	0x000e
        /*00c2*/ 	.short	0x004c
        /*00c4*/ 	.byte	0x00, 0xf0, 0x11, 0x00


	//----- nvinfo : EIATTR_KPARAM_INFO
	.align		4
.L_32:
        /*00c8*/ 	.byte	0x04, 0x17
        /*00ca*/ 	.short	(.L_34 - .L_33)
.L_33:
        /*00cc*/ 	.word	0x00000000
        /*00d0*/ 	.short	0x000d
        /*00d2*/ 	.short	0x0048
        /*00d4*/ 	.byte	0x00, 0xf0, 0x11, 0x00


	//----- nvinfo : EIATTR_KPARAM_INFO
	.align		4
.L_34:
        /*00d8*/ 	.byte	0x04, 0x17
        /*00da*/ 	.short	(.L_36 - .L_35)
.L_35:
        /*00dc*/ 	.word	0x00000000
        /*00e0*/ 	.short	0x000c
        /*00e2*/ 	.short	0x0044
        /*00e4*/ 	.byte	0x00, 0xf0, 0x11, 0x00


	//----- nvinfo : EIATTR_KPARAM_INFO
	.align		4
.L_36:
        /*00e8*/ 	.byte	0x04, 0x17
        /*00ea*/ 	.short	(.L_38 - .L_37)
.L_37:
        /*00ec*/ 	.word	0x00000000
        /*00f0*/ 	.short	0x000b
        /*00f2*/ 	.short	0x0040
        /*00f4*/ 	.byte	0x00, 0xf0, 0x11, 0x00


	//----- nvinfo : EIATTR_KPARAM_INFO
	.align		4
.L_38:
        /*00f8*/ 	.byte	0x04, 0x17
        /*00fa*/ 	.short	(.L_40 - .L_39)
.L_39:
        /*00fc*/ 	.word	0x00000000
        /*0100*/ 	.short	0x000a
        /*0102*/ 	.short	0x003c
        /*0104*/ 	.byte	0x00, 0xf0, 0x11, 0x00


	//----- nvinfo : EIATTR_KPARAM_INFO
	.align		4
.L_40:
        /*0108*/ 	.byte	0x04, 0x17
        /*010a*/ 	.short	(.L_42 - .L_41)
.L_41:
        /*010c*/ 	.word	0x00000000
        /*0110*/ 	.short	0x0009
        /*0112*/ 	.short	0x0038
        /*0114*/ 	.byte	0x00, 0xf0, 0x11, 0x00


	//----- nvinfo : EIATTR_KPARAM_INFO
	.align		4
.L_42:
        /*0118*/ 	.byte	0x04, 0x17
        /*011a*/ 	.short	(.L_44 - .L_43)
.L_43:
        /*011c*/ 	.word	0x00000000
        /*0120*/ 	.short	0x0008
        /*0122*/ 	.short	0x0034
        /*0124*/ 	.byte	0x00, 0xf0, 0x11, 0x00


	//----- nvinfo : EIATTR_KPARAM_INFO
	.align		4
.L_44:
        /*0128*/ 	.byte	0x04, 0x17
        /*012a*/ 	.short	(.L_46 - .L_45)
.L_45:
        /*012c*/ 	.word	0x00000000
        /*0130*/ 	.short	0x0007
        /*0132*/ 	.short	0x0030
        /*0134*/ 	.byte	0x00, 0xf0, 0x11, 0x00


	//----- nvinfo : EIATTR_KPARAM_INFO
	.align		4
.L_46:
        /*0138*/ 	.byte	0x04, 0x17
        /*013a*/ 	.short	(.L_48 - .L_47)
.L_47:
        /*013c*/ 	.word	0x00000000
        /*0140*/ 	.short	0x0006
        /*0142*/ 	.short	0x002c
        /*0144*/ 	.byte	0x00, 0xf0, 0x11, 0x00


	//----- nvinfo : EIATTR_KPARAM_INFO
	.align		4
.L_48:
        /*0148*/ 	.byte	0x04, 0x17
        /*014a*/ 	.short	(.L_50 - .L_49)
.L_49:
        /*014c*/ 	.word	0x00000000
        /*0150*/ 	.short	0x0005
        /*0152*/ 	.short	0x0028
        /*0154*/ 	.byte	0x00, 0xf0, 0x11, 0x00


	//----- nvinfo : EIATTR_KPARAM_INFO
	.align		4
.L_50:
        /*0158*/ 	.byte	0x04, 0x17
        /*015a*/ 	.short	(.L_52 - .L_51)
.L_51:
        /*015c*/ 	.word	0x00000000
        /*0160*/ 	.short	0x0004
        /*0162*/ 	.short	0x0020
        /*0164*/ 	.byte	0x00, 0xf4, 0x21, 0x00


	//----- nvinfo : EIATTR_KPARAM_INFO
	.align		4
.L_52:
        /*0168*/ 	.byte	0x04, 0x17
        /*016a*/ 	.short	(.L_54 - .L_53)
.L_53:
        /*016c*/ 	.word	0x00000000
        /*0170*/ 	.short	0x0003
        /*0172*/ 	.short	0x0018
        /*0174*/ 	.byte	0x00, 0xf4, 0x21, 0x00


	//----- nvinfo : EIATTR_KPARAM_INFO
	.align		4
.L_54:
        /*0178*/ 	.byte	0x04, 0x17
        /*017a*/ 	.short	(.L_56 - .L_55)
.L_55:
        /*017c*/ 	.word	0x00000000
        /*0180*/ 	.short	0x0002
        /*0182*/ 	.short	0x0010
        /*0184*/ 	.byte	0x00, 0xf4, 0x21, 0x00


	//----- nvinfo : EIATTR_KPARAM_INFO
	.align		4
.L_56:
        /*0188*/ 	.byte	0x04, 0x17
        /*018a*/ 	.short	(.L_58 - .L_57)
.L_57:
        /*018c*/ 	.word	0x00000000
        /*0190*/ 	.short	0x0001
        /*0192*/ 	.short	0x0008
        /*0194*/ 	.byte	0x00, 0xf4, 0x21, 0x00


	//----- nvinfo : EIATTR_KPARAM_INFO
	.align		4
.L_58:
        /*0198*/ 	.byte	0x04, 0x17
        /*019a*/ 	.short	(.L_60 - .L_59)
.L_59:
        /*019c*/ 	.word	0x00000000
        /*01a0*/ 	.short	0x0000
        /*01a2*/ 	.short	0x0000
        /*01a4*/ 	.byte	0x00, 0xf4, 0x21, 0x00


	//----- nvinfo : EIATTR_SPARSE_MMA_MASK
	.align		4
.L_60:
        /*01a8*/ 	.byte	0x03, 0x50
        /*01aa*/ 	.short	0x0000


	//----- nvinfo : EIATTR_MAXREG_COUNT
	.align		4
        /*01ac*/ 	.byte	0x03, 0x1b
        /*01ae*/ 	.short	0x00ff


	//----- nvinfo : EIATTR_NUM_BARRIERS
	.align		4
        /*01b0*/ 	.byte	0x02, 0x4c
        /*01b2*/ 	.byte	0x01
	.zero		1


	//----- nvinfo : EIATTR_MERCURY_ISA_VERSION
	.align		4
        /*01b4*/ 	.byte	0x03, 0x5f
        /*01b6*/ 	.short	0x0101


	//----- nvinfo : EIATTR_COOP_GROUP_MASK_REGIDS
	.align		4
        /*01b8*/ 	.byte	0x04, 0x29
        /*01ba*/ 	.short	(.L_62 - .L_61)


	//   ....[0]....
.L_61:
        /*01bc*/ 	.word	0xffffffff


	//   ....[1]....
        /*01c0*/ 	.word	0xffffffff


	//   ....[2]....
        /*01c4*/ 	.word	0xffffffff


	//   ....[3]....
        /*01c8*/ 	.word	0xffffffff


	//   ....[4]....
        /*01cc*/ 	.word	0xffffffff


	//   ....[5]....
        /*01d0*/ 	.word	0xffffffff


	//   ....[6]....
        /*01d4*/ 	.word	0xffffffff


	//   ....[7]....
        /*01d8*/ 	.word	0xffffffff


	//   ....[8]....
        /*01dc*/ 	.word	0xffffffff


	//   ....[9]....
        /*01e0*/ 	.word	0xffffffff


	//   ....[10]....
        /*01e4*/ 	.word	0xffffffff


	//   ....[11]....
        /*01e8*/ 	.word	0xffffffff


	//   ....[12]....
        /*01ec*/ 	.word	0xffffffff


	//   ....[13]....
        /*01f0*/ 	.word	0xffffffff


	//   ....[14]....
        /*01f4*/ 	.word	0xffffffff


	//   ....[15]....
        /*01f8*/ 	.word	0xffffffff


	//----- nvinfo : EIATTR_COOP_GROUP_INSTR_OFFSETS
	.align		4
.L_62:
        /*01fc*/ 	.byte	0x04, 0x28
        /*01fe*/ 	.short	(.L_64 - .L_63)


	//   ....[0]....
.L_63:
        /*0200*/ 	.word	0x00001680


	//   ....[1]....
        /*0204*/ 	.word	0x00001730


	//   ....[2]....
        /*0208*/ 	.word	0x00001780


	//   ....[3]....
        /*020c*/ 	.word	0x000017d0


	//   ....[4]....
        /*0210*/ 	.word	0x000017f0


	//   ....[5]....
        /*0214*/ 	.word	0x00001820


	//   ....[6]....
        /*0218*/ 	.word	0x00001850


	//   ....[7]....
        /*021c*/ 	.word	0x00001880


	//   ....[8]....
        /*0220*/ 	.word	0x00002030


	//   ....[9]....
        /*0224*/ 	.word	0x00002040


	//   ....[10]....
        /*0228*/ 	.word	0x00002050


	//   ....[11]....
        /*022c*/ 	.word	0x00002060


	//   ....[12]....
        /*0230*/ 	.word	0x000020e0


	//   ....[13]....
        /*0234*/ 	.word	0x000020f0


	//   ....[14]....
        /*0238*/ 	.word	0x00002100


	//   ....[15]....
        /*023c*/ 	.word	0x00002110


	//----- nvinfo : EIATTR_EXIT_INSTR_OFFSETS
	.align		4
.L_64:
        /*0240*/ 	.byte	0x04, 0x1c
        /*0242*/ 	.short	(.L_66 - .L_65)


	//   ....[0]....
.L_65:
        /*0244*/ 	.word	0x00004180


	//----- nvinfo : EIATTR_REQNTID
	.align		4
.L_66:
        /*0248*/ 	.byte	0x04, 0x10
        /*024a*/ 	.short	(.L_68 - .L_67)
.L_67:
        /*024c*/ 	.word	0x00000100
        /*0250*/ 	.word	0x00000001
        /*0254*/ 	.word	0x00000001


	//----- nvinfo : EIATTR_CBANK_PARAM_SIZE
	.align		4
.L_68:
        /*0258*/ 	.byte	0x03, 0x19
        /*025a*/ 	.short	0x0088


	//----- nvinfo : EIATTR_PARAM_CBANK
	.align		4
        /*025c*/ 	.byte	0x04, 0x0a
        /*025e*/ 	.short	(.L_70 - .L_69)
	.align		4
.L_69:
        /*0260*/ 	.word	index@(.nv.constant0.attn_fwd)
        /*0264*/ 	.short	0x0210
        /*0266*/ 	.short	0x0088


	//----- nvinfo : EIATTR_SW_WAR
	.align		4
.L_70:
        /*0268*/ 	.byte	0x04, 0x36
        /*026a*/ 	.short	(.L_72 - .L_71)
.L_71:
        /*026c*/ 	.word	0x00000008
.L_72:


//--------------------- .nv.callgraph             --------------------------
	.section	.nv.callgraph,"",@"SHT_CUDA_CALLGRAPH"
	.align	4
	.sectionentsize	8
	.align		4
        /*0000*/ 	.word	0x00000000
	.align		4
        /*0004*/ 	.word	0xffffffff
	.align		4
        /*0008*/ 	.word	0x00000000
	.align		4
        /*000c*/ 	.word	0xfffffffe
	.align		4
        /*0010*/ 	.word	0x00000000
	.align		4
        /*0014*/ 	.word	0xfffffffd
	.align		4
        /*0018*/ 	.word	0x00000000
	.align		4
        /*001c*/ 	.word	0xfffffffc


//--------------------- .nv.constant4             --------------------------
	.section	.nv.constant4,"a",@progbits
	.align	8
	.align		8
.nv.constant4:
        /*0000*/ 	.dword	_$_str


//--------------------- .text.attn_fwd            --------------------------
	.section	.text.attn_fwd,"ax",@progbits
	.align	128
        .global         attn_fwd
        .type           attn_fwd,@function
        .size           attn_fwd,(.L_x_3 - attn_fwd)
        .other          attn_fwd,@"STO_CUDA_ENTRY STV_DEFAULT"
attn_fwd:
.text.attn_fwd:
[----:B------:R-:W-:Y:S01]  /*0000*/  LDC R1, c[0x0][0x28] ;  /* 0x00000a00ff017b82 */ /* 0x000fe20000000800 */
[----:B------:R-:W0:Y:S07]  /*0010*/  S2R R0, SR_TID.X ;  /* 0x0000000000007919 */ /* 0x000e2e0000002100 */
[----:B------:R-:W1:Y:S01]  /*0020*/  S2UR UR16, SR_CTAID.Y ;  /* 0x00000000001079c3 */ /* 0x000e620000002600 */
[----:B------:R-:W-:Y:S01]  /*0030*/  ULDC.64 UR4, c[0x0][0x240] ;  /* 0x0000900000047ab9 */ /* 0x000fe20000000a00 */
[----:B------:R-:W-:Y:S01]  /*0040*/  ULDC.64 UR18, c[0x0][0x208] ;  /* 0x0000820000127ab9 */ /* 0x000fe20000000a00 */
[----:B------:R-:W2:Y:S05]  /*0050*/  S2R R3, SR_CTAID.X ;  /* 0x0000000000037919 */ /* 0x000eaa0000002500 */
[----:B------:R-:W3:Y:S08]  /*0060*/  LDC R75, c[0x0][0x248] ;  /* 0x00009200ff4b7b82 */ /* 0x000ef00000000800 */
[----:B------:R-:W4:Y:S01]  /*0070*/  LDC.64 R10, c[0x0][0x210] ;  /* 0x00008400ff0a7b82 */ /* 0x000f220000000a00 */
[----:B-1----:R-:W-:-:S04]  /*0080*/  UIMAD UR4, UR16, UR4, URZ ;  /* 0x00000004100472a4 */ /* 0x002fc8000f8e023f */
[----:B------:R-:W-:Y:S01]  /*0090*/  USHF.L.U32 UR6, UR4, 0x1, URZ ;  /* 0x0000000104067899 */ /* 0x000fe2000800063f */
[----:B0-----:R-:W-:Y:S01]  /*00a0*/  LOP3.LUT R8, R0, 0xff, RZ, 0xc0, !PT ;  /* 0x000000ff00087812 */ /* 0x001fe200078ec0ff */
[C---:B---3--:R-:W-:Y:S02]  /*00b0*/  IMAD R17, R75.reuse, 0x6, RZ ;  /* 0x000000064b117824 */ /* 0x048fe400078e02ff */
[----:B------:R-:W-:Y:S01]  /*00c0*/  IMAD R23, R75, 0xc, RZ ;  /* 0x0000000c4b177824 */ /* 0x000fe200078e02ff */
[----:B--2---:R-:W-:Y:S01]  /*00d0*/  LEA R2, R3, R8, 0x8 ;  /* 0x0000000803027211 */ /* 0x004fe200078e40ff */
[C---:B------:R-:W-:Y:S02]  /*00e0*/  IMAD R15, R75.reuse, 0x22, RZ ;  /* 0x000000224b0f7824 */ /* 0x040fe400078e02ff */
[----:B------:R-:W-:Y:S02]  /*00f0*/  IMAD R7, R75, 0x3, RZ ;  /* 0x000000034b077824 */ /* 0x000fe400078e02ff */
[----:B------:R-:W-:Y:S01]  /*0100*/  IMAD R3, R2, UR5, RZ ;  /* 0x0000000502037c24 */ /* 0x000fe2000f8e02ff */
[----:B------:R-:W-:-:S03]  /*0110*/  UIMAD.WIDE UR4, UR4, 0x2, URZ ;  /* 0x00000002040478a5 */ /* 0x000fc6000f8e023f */
[C---:B------:R-:W-:Y:S01]  /*0120*/  IMAD.HI R6, R3.reuse, 0x2, RZ ;  /* 0x0000000203067827 */ /* 0x040fe200078e02ff */
[----:B------:R-:W-:-:S04]  /*0130*/  SHF.L.U32 R5, R3, 0x1, RZ ;  /* 0x0000000103057819 */ /* 0x000fc800000006ff */
[----:B----4-:R-:W-:Y:S01]  /*0140*/  IADD3 R4, P0, P1, R5, UR6, R10 ;  /* 0x0000000605047c10 */ /* 0x010fe2000f91e00a */
[C---:B------:R-:W-:Y:S02]  /*0150*/  IMAD R19, R75.reuse, 0x24, RZ ;  /* 0x000000244b137824 */ /* 0x040fe400078e02ff */
[----:B------:R-:W-:Y:S01]  /*0160*/  IMAD R29, R75, 0x18, RZ ;  /* 0x000000184b1d7824 */ /* 0x000fe200078e02ff */
[----:B------:R-:W-:Y:S02]  /*0170*/  IADD3.X R5, R6, UR5, R11, P0, P1 ;  /* 0x0000000506057c10 */ /* 0x000fe400087e240b */
[-C--:B------:R-:W-:Y:S02]  /*0180*/  IADD3 R14, P4, R17, R4.reuse, RZ ;  /* 0x00000004110e7210 */ /* 0x080fe40007f9e0ff */
[-C--:B------:R-:W-:Y:S01]  /*0190*/  IADD3 R18, P5, R23, R4.reuse, RZ ;  /* 0x0000000417127210 */ /* 0x080fe20007fbe0ff */
[----:B------:R-:W-:Y:S01]  /*01a0*/  IMAD R35, R75, 0x30, RZ ;  /* 0x000000304b237824 */ /* 0x000fe200078e02ff */
[-C--:B------:R-:W-:Y:S01]  /*01b0*/  IADD3 R10, P1, R15, R4.reuse, RZ ;  /* 0x000000040f0a7210 */ /* 0x080fe20007f3e0ff */
[----:B------:R-:W-:Y:S01]  /*01c0*/  IMAD.SHL.U32 R9, R75, 0x2, RZ ;  /* 0x000000024b097824 */ /* 0x000fe200078e00ff */
[-C--:B------:R-:W-:Y:S01]  /*01d0*/  IADD3 R12, P0, R19, R4.reuse, RZ ;  /* 0x00000004130c7210 */ /* 0x080fe20007f1e0ff */
[----:B------:R-:W-:Y:S01]  /*01e0*/  IMAD R31, R75, 0x26, RZ ;  /* 0x000000264b1f7824 */ /* 0x000fe200078e02ff */
[-C--:B------:R-:W-:Y:S01]  /*01f0*/  LEA.HI.X.SX32 R15, R7, R5.reuse, 0x1, P4 ;  /* 0x00000005070f7211 */ /* 0x080fe200020f0eff */
[----:B------:R-:W-:Y:S01]  /*0200*/  IMAD R41, R75, 0xa, RZ ;  /* 0x0000000a4b297824 */ /* 0x000fe200078e02ff */
[-C--:B------:R-:W-:Y:S01]  /*0210*/  IADD3 R22, P4, R29, R4.reuse, RZ ;  /* 0x000000041d167210 */ /* 0x080fe20007f9e0ff */
[----:B------:R-:W-:Y:S01]  /*0220*/  IMAD R47, R75, 0xe, RZ ;  /* 0x0000000e4b2f7824 */ /* 0x000fe200078e02ff */
[-C--:B------:R-:W-:Y:S01]  /*0230*/  LEA.HI.X.SX32 R19, R17, R5.reuse, 0x1, P5 ;  /* 0x0000000511137211 */ /* 0x080fe200028f0eff */
[C---:B------:R-:W-:Y:S01]  /*0240*/  IMAD R53, R75.reuse, 0x12, RZ ;  /* 0x000000124b357824 */ /* 0x040fe200078e02ff */
[C---:B------:R-:W-:Y:S01]  /*0250*/  SHF.L.U32 R25, R75.reuse, 0x4, RZ ;  /* 0x000000044b197819 */ /* 0x040fe200000006ff */
[C---:B------:R-:W-:Y:S01]  /*0260*/  IMAD R33, R75.reuse, 0x28, RZ ;  /* 0x000000284b217824 */ /* 0x040fe200078e02ff */
[CC--:B------:R-:W-:Y:S01]  /*0270*/  LEA R24, P5, R75.reuse, R4.reuse, 0x5 ;  /* 0x000000044b187211 */ /* 0x0c0fe200078a28ff */
[----:B------:R-:W-:Y:S01]  /*0280*/  IMAD R13, R75, 0x5, RZ ;  /* 0x000000054b0d7824 */ /* 0x000fe200078e02ff */
        /* <DEDUP_REMOVED lines=8> */
[CC--:B------:R-:W-:Y:S01]  /*0310*/  LEA R30, P5, R75.reuse, R4.reuse, 0x2 ;  /* 0x000000044b1e7211 */ /* 0x0c0fe200078a10ff */
[----:B------:R-:W-:Y:S01]  /*0320*/  IMAD R67, R75, 0x1a, RZ ;  /* 0x0000001a4b437824 */ /* 0x000fe200078e02ff */
[-C--:B------:R-:W-:Y:S01]  /*0330*/  LEA.HI.X.SX32 R7, R29, R5.reuse, 0x1, P6 ;  /* 0x000000051d077211 */ /* 0x080fe200030f0eff */
[C---:B------:R-:W-:Y:S01]  /*0340*/  IMAD R43, R75.reuse, 0xb, RZ ;  /* 0x0000000b4b2b7824 */ /* 0x040fe200078e02ff */
[C---:B------:R-:W-:Y:S01]  /*0350*/  SHF.L.U32 R21, R75.reuse, 0x3, RZ ;  /* 0x000000034b157819 */ /* 0x040fe200000006ff */
[C---:B------:R-:W-:Y:S01]  /*0360*/  IMAD R69, R75.reuse, 0x1c, RZ ;  /* 0x0000001c4b457824 */ /* 0x040fe200078e02ff */
[C---:B------:R-:W-:Y:S01]  /*0370*/  SHF.L.U32 R11, R75.reuse, 0x2, RZ ;  /* 0x000000024b0b7819 */ /* 0x040fe200000006ff */
[C---:B------:R-:W-:Y:S01]  /*0380*/  IMAD R73, R75.reuse, 0x1e, RZ ;  /* 0x0000001e4b497824 */ /* 0x040fe200078e02ff */
[CC--:B------:R-:W-:Y:S01]  /*0390*/  LEA R20, P2, R75.reuse, R4.reuse, 0x4 ;  /* 0x000000044b147211 */ /* 0x0c0fe200078420ff */
[C---:B------:R-:W-:Y:S01]  /*03a0*/  IMAD R45, R75.reuse, 0xd, RZ ;  /* 0x0000000d4b2d7824 */ /* 0x040fe200078e02ff */
[CC--:B------:R-:W-:Y:S01]  /*03b0*/  LEA R34, P6, R75.reuse, R4.reuse, 0x3 ;  /* 0x000000044b227211 */ /* 0x0c0fe200078c18ff */
[----:B------:R-:W-:Y:S01]  /*03c0*/  IMAD R51, R75, 0x11, RZ ;  /* 0x000000114b337824 */ /* 0x000fe200078e02ff */
[-C--:B------:R-:W-:Y:S01]  /*03d0*/  IADD3 R16, P3, R31, R4.reuse, RZ ;  /* 0x000000041f107210 */ /* 0x080fe20007f7e0ff */
[C---:B------:R-:W-:Y:S01]  /*03e0*/  IMAD R71, R75.reuse, 0x2a, RZ ;  /* 0x0000002a4b477824 */ /* 0x040fe200078e02ff */
[CC--:B------:R-:W-:Y:S01]  /*03f0*/  LEA.HI.X.SX32 R29, R75.reuse, R5.reuse, 0x1, P4 ;  /* 0x000000054b1d7211 */ /* 0x0c0fe200020f0eff */
        /* <DEDUP_REMOVED lines=8> */
[----:B------:R-:W-:Y:S01]  /*0480*/  IMAD R79, R75, 0x2e, RZ ;  /* 0x0000002e4b4f7824 */ /* 0x000fe200078e02ff */
[-C--:B------:R-:W-:Y:S01]  /*0490*/  LEA.HI.X.SX32 R35, R11, R5.reuse, 0x1, P6 ;  /* 0x000000050b237211 */ /* 0x080fe200030f0eff */
[----:B------:R-:W-:Y:S01]  /*04a0*/  IMAD R55, R75, 0x13, RZ ;  /* 0x000000134b377824 */ /* 0x000fe200078e02ff */
[-C--:B------:R-:W-:Y:S01]  /*04b0*/  IADD3 R26, P2, R33, R4.reuse, RZ ;  /* 0x00000004211a7210 */ /* 0x080fe20007f5e0ff */
        /* <DEDUP_REMOVED lines=17> */
[----:B------:R-:W-:Y:S01]  /*05d0*/  IADD3 R46, P4, R69, R4, RZ ;  /* 0x00000004452e7210 */ /* 0x000fe20007f9e0ff */
[----:B------:R0:W2:Y:S01]  /*05e0*/  LDG.E.U16 R3, desc[UR18][R4.64] ;  /* 0x0000001204037981 */ /* 0x0000a2000c1e1500 */
[----:B------:R-:W-:-:S02]  /*05f0*/  LEA.HI.X.SX32 R43, R43, R5, 0x1, P5 ;  /* 0x000000052b2b7211 */ /* 0x000fc400028f0eff */
[-C--:B------:R-:W-:Y:S01]  /*0600*/  IADD3 R48, P5, R73, R4.reuse, RZ ;  /* 0x0000000449307210 */ /* 0x080fe20007fbe0ff */
[----:B------:R-:W3:Y:S01]  /*0610*/  LDG.E.U16 R20, desc[UR18][R20.64] ;  /* 0x0000001214147981 */ /* 0x000ee2000c1e1500 */
[-C--:B------:R-:W-:Y:S02]  /*0620*/  LEA.HI.X.SX32 R45, R45, R5.reuse, 0x1, P6 ;  /* 0x000000052d2d7211 */ /* 0x080fe400030f0eff */
[-C--:B------:R-:W-:Y:S01]  /*0630*/  IADD3 R50, P6, R71, R4.reuse, RZ ;  /* 0x0000000447327210 */ /* 0x080fe20007fde0ff */
[----:B------:R-:W-:Y:S01]  /*0640*/  IMAD R71, R75, 0x1d, RZ ;  /* 0x0000001d4b477824 */ /* 0x000fe200078e02ff */
[-C--:B------:R-:W-:Y:S01]  /*0650*/  LEA.HI.X.SX32 R11, R51, R5.reuse, 0x1, P1 ;  /* 0x00000005330b7211 */ /* 0x080fe200008f0eff */
[----:B------:R-:W-:Y:S01]  /*0660*/  IMAD R75, R75, 0x1f, RZ ;  /* 0x0000001f4b4b7824 */ /* 0x000fe200078e02ff */
[----:B------:R-:W-:Y:S01]  /*0670*/  LEA.HI.X.SX32 R47, R47, R5, 0x1, P4 ;  /* 0x000000052f2f7211 */ /* 0x000fe200020f0eff */
[----:B------:R-:W4:Y:S01]  /*0680*/  LDG.E.U16 R24, desc[UR18][R24.64] ;  /* 0x0000001218187981 */ /* 0x000f22000c1e1500 */
[----:B------:R-:W-:-:S02]  /*0690*/  IADD3 R58, P1, R81, R4, RZ ;  /* 0x00000004513a7210 */ /* 0x000fc40007f3e0ff */
[-C--:B------:R-:W-:Y:S01]  /*06a0*/  LEA.HI.X.SX32 R13, R53, R5.reuse, 0x1, P0 ;  /* 0x00000005350d7211 */ /* 0x080fe200000f0eff */
[----:B------:R-:W5:Y:S01]  /*06b0*/  LDG.E.U16 R6, desc[UR18][R6.64] ;  /* 0x0000001206067981 */ /* 0x000f62000c1e1500 */
[-C--:B------:R-:W-:Y:S02]  /*06c0*/  IADD3 R52, P4, R77, R4.reuse, RZ ;  /* 0x000000044d347210 */ /* 0x080fe40007f9e0ff */
[-C--:B------:R-:W-:Y:S01]  /*06d0*/  LEA.HI.X.SX32 R49, R49, R5.reuse, 0x1, P5 ;  /* 0x0000000531317211 */ /* 0x080fe200028f0eff */
[----:B------:R-:W5:Y:S01]  /*06e0*/  LDG.E.U16 R28, desc[UR18][R28.64] ;  /* 0x000000121c1c7981 */ /* 0x000f62000c1e1500 */
[-C--:B------:R-:W-:Y:S02]  /*06f0*/  IADD3 R56, P0, R83, R4.reuse, RZ ;  /* 0x0000000453387210 */ /* 0x080fe40007f1e0ff */
[----:B------:R-:W-:Y:S01]  /*0700*/  IADD3 R54, P5, R79, R4, RZ ;  /* 0x000000044f367210 */ /* 0x000fe20007fbe0ff */
[----:B------:R-:W5:Y:S01]  /*0710*/  LDG.E.U16 R38, desc[UR18][R38.64] ;  /* 0x0000001226267981 */ /* 0x000f62000c1e1500 */
[----:B------:R-:W-:-:S02]  /*0720*/  LEA.HI.X.SX32 R17, R55, R5, 0x1, P3 ;  /* 0x0000000537117211 */ /* 0x000fc400018f0eff */
[-C--:B------:R-:W-:Y:S01]  /*0730*/  LEA.HI.X.SX32 R51, R59, R5.reuse, 0x1, P6 ;  /* 0x000000053b337211 */ /* 0x080fe200030f0eff */
[----:B------:R-:W5:Y:S01]  /*0740*/  LDG.E.U16 R10, desc[UR18][R10.64] ;  /* 0x000000120a0a7981 */ /* 0x000f62000c1e1500 */
[-C--:B------:R-:W-:Y:S02]  /*0750*/  IADD3 R62, P3, R85, R4.reuse, RZ ;  /* 0x00000004553e7210 */ /* 0x080fe40007f7e0ff */
[-C--:B------:R-:W-:Y:S01]  /*0760*/  LEA.HI.X.SX32 R27, R57, R5.reuse, 0x1, P2 ;  /* 0x00000005391b7211 */ /* 0x080fe200010f0eff */
[----:B------:R-:W5:Y:S01]  /*0770*/  LDG.E.U16 R30, desc[UR18][R30.64] ;  /* 0x000000121e1e7981 */ /* 0x000f62000c1e1500 */
[-C--:B------:R-:W-:Y:S02]  /*0780*/  LEA.HI.X.SX32 R59, R65, R5.reuse, 0x1, P1 ;  /* 0x00000005413b7211 */ /* 0x080fe400008f0eff */
[----:B------:R-:W-:Y:S01]  /*0790*/  IADD3 R60, P2, R87, R4, RZ ;  /* 0x00000004573c7210 */ /* 0x000fe20007f5e0ff */
[----:B------:R-:W5:Y:S01]  /*07a0*/  LDG.E.U16 R40, desc[UR18][R40.64] ;  /* 0x0000001228287981 */ /* 0x000f62000c1e1500 */
[----:B------:R-:W-:-:S02]  /*07b0*/  LEA.HI.X.SX32 R53, R61, R5, 0x1, P4 ;  /* 0x000000053d357211 */ /* 0x000fc400020f0eff */
[-C--:B------:R-:W-:Y:S01]  /*07c0*/  LEA.HI.X.SX32 R57, R67, R5.reuse, 0x1, P0 ;  /* 0x0000000543397211 */ /* 0x080fe200000f0eff */
[----:B------:R-:W5:Y:S01]  /*07d0*/  LDG.E.U16 R58, desc[UR18][R58.64] ;  /* 0x000000123a3a7981 */ /* 0x000f62000c1e1500 */
[-C--:B------:R-:W-:Y:S02]  /*07e0*/  IADD3 R66, P6, R89, R4.reuse, RZ ;  /* 0x0000000459427210 */ /* 0x080fe40007fde0ff */
[-C--:B------:R-:W-:Y:S01]  /*07f0*/  IADD3 R64, P4, R91, R4.reuse, RZ ;  /* 0x000000045b407210 */ /* 0x080fe20007f9e0ff */
[----:B------:R-:W5:Y:S01]  /*0800*/  LDG.E.U16 R12, desc[UR18][R12.64] ;  /* 0x000000120c0c7981 */ /* 0x000f62000c1e1500 */
[-C--:B------:R-:W-:Y:S02]  /*0810*/  LEA.HI.X.SX32 R55, R63, R5.reuse, 0x1, P5 ;  /* 0x000000053f377211 */ /* 0x080fe400028f0eff */
[----:B0-----:R-:W-:Y:S01]  /*0820*/  IADD3 R4, P5, R93, R4, RZ ;  /* 0x000000045d047210 */ /* 0x001fe20007fbe0ff */
[----:B------:R-:W5:Y:S01]  /*0830*/  LDG.E.U16 R56, desc[UR18][R56.64] ;  /* 0x0000001238387981 */ /* 0x000f62000c1e1500 */
[----:B------:R-:W-:-:S02]  /*0840*/  LEA.HI.X.SX32 R63, R9, R5, 0x1, P3 ;  /* 0x00000005093f7211 */ /* 0x000fc400018f0eff */
[-C--:B------:R-:W-:Y:S01]  /*0850*/  LEA.HI.X.SX32 R61, R69, R5.reuse, 0x1, P2 ;  /* 0x00000005453d7211 */ /* 0x080fe200010f0eff */
[----:B------:R-:W5:Y:S01]  /*0860*/  LDG.E.U16 R14, desc[UR18][R14.64] ;  /* 0x000000120e0e7981 */ /* 0x000f62000c1e1500 */
[-C--:B------:R-:W-:Y:S02]  /*0870*/  LEA.HI.X.SX32 R67, R71, R5.reuse, 0x1, P6 ;  /* 0x0000000547437211 */ /* 0x080fe400030f0eff */
[-C--:B------:R-:W-:Y:S01]  /*0880*/  LEA.HI.X.SX32 R65, R73, R5.reuse, 0x1, P4 ;  /* 0x0000000549417211 */ /* 0x080fe200020f0eff */
[----:B------:R-:W5:Y:S01]  /*0890*/  LDG.E.U16 R42, desc[UR18][R42.64] ;  /* 0x000000122a2a7981 */ /* 0x000f62000c1e1500 */
[----:B------:R-:W-:-:S03]  /*08a0*/  LEA.HI.X.SX32 R5, R75, R5, 0x1, P5 ;  /* 0x000000054b057211 */ /* 0x000fc600028f0eff */
[----:B------:R-:W5:Y:S04]  /*08b0*/  LDG.E.U16 R16, desc[UR18][R16.64] ;  /* 0x0000001210107981 */ /* 0x000f68000c1e1500 */
        /* <DEDUP_REMOVED lines=9> */
[----:B------:R0:W5:Y:S04]  /*0950*/  LDG.E.U16 R18, desc[UR18][R18.64] ;  /* 0x0000001212127981 */ /* 0x000168000c1e1500 */
[----:B------:R-:W5:Y:S04]  /*0960*/  LDG.E.U16 R46, desc[UR18][R46.64] ;  /* 0x000000122e2e7981 */ /* 0x000f68000c1e1500 */
[----:B------:R-:W5:Y:S01]  /*0970*/  LDG.E.U16 R52, desc[UR18][R52.64] ;  /* 0x0000001234347981 */ /* 0x000f62000c1e1500 */
[----:B------:R-:W1:Y:S03]  /*0980*/  S2UR UR17, SR_CgaCtaId ;  /* 0x00000000001179c3 */ /* 0x000e660000008800 */
[----:B------:R-:W5:Y:S04]  /*0990*/  LDG.E.U16 R64, desc[UR18][R64.64] ;  /* 0x0000001240407981 */ /* 0x000f68000c1e1500 */
[----:B------:R-:W5:Y:S01]  /*09a0*/  LDG.E.U16 R36, desc[UR18][R36.64] ;  /* 0x0000001224247981 */ /* 0x000f62000c1e1500 */
[----:B0-----:R-:W0:Y:S03]  /*09b0*/  LDC R19, c[0x0][0x280] ;  /* 0x0000a000ff137b82 */ /* 0x001e260000000800 */
[----:B------:R-:W5:Y:S04]  /*09c0*/  LDG.E.U16 R48, desc[UR18][R48.64] ;  /* 0x0000001230307981 */ /* 0x000f68000c1e1500 */
[----:B------:R-:W5:Y:S04]  /*09d0*/  LDG.E.U16 R54, desc[UR18][R54.64] ;  /* 0x0000001236367981 */ /* 0x000f68000c1e1500 */
[----:B------:R0:W5:Y:S01]  /*09e0*/  LDG.E.U16 R5, desc[UR18][R4.64] ;  /* 0x0000001204057981 */ /* 0x000162000c1e1500 */
[C---:B------:R-:W-:Y:S01]  /*09f0*/  SHF.L.U32 R72, R0.reuse, 0x1, RZ ;  /* 0x0000000100487819 */ /* 0x040fe200000006ff */
[----:B------:R-:W-:Y:S01]  /*0a00*/  UMOV UR4, 0x400 ;  /* 0x0000040000047882 */ /* 0x000fe20000000000 */
[----:B------:R-:W-:-:S02]  /*0a10*/  LOP3.LUT R9, R0, 0xc0, RZ, 0xc0, !PT ;  /* 0x000000c000097812 */ /* 0x000fc400078ec0ff */
[----:B------:R-:W-:Y:S01]  /*0a20*/  LOP3.LUT R68, R72, 0x7e, RZ, 0xc0, !PT ;  /* 0x0000007e48447812 */ /* 0x000fe200078ec0ff */
[----:B-1----:R-:W-:-:S03]  /*0a30*/  ULEA UR17, UR17, UR4, 0x18 ;  /* 0x0000000411117291 */ /* 0x002fc6000f8ec03f */
[----:B------:R-:W-:-:S04]  /*0a40*/  LEA R7, R9, R68, 0x6 ;  /* 0x0000004409077211 */ /* 0x000fc800078e30ff */
[C---:B------:R-:W-:Y:S02]  /*0a50*/  LOP3.LUT R11, R7.reuse, 0x10, RZ, 0x3c, !PT ;  /* 0x00000010070b7812 */ /* 0x040fe400078e3cff */
[----:B------:R-:W-:Y:S02]  /*0a60*/  LOP3.LUT R13, R7, 0x20, RZ, 0x3c, !PT ;  /* 0x00000020070d7812 */ /* 0x000fe400078e3cff */
[----:B0-----:R-:W-:Y:S02]  /*0a70*/  ISETP.GE.AND P0, PT, R19, 0x1, PT ;  /* 0x000000011300780c */ /* 0x001fe40003f06270 */
[----:B------:R-:W-:Y:S01]  /*0a80*/  LOP3.LUT R15, R7, 0x30, RZ, 0x3c, !PT ;  /* 0x00000030070f7812 */ /* 0x000fe200078e3cff */
[----:B------:R-:W-:Y:S01]  /*0a90*/  IMAD.MOV.U32 R17, RZ, RZ, 0x3f800000 ;  /* 0x3f800000ff117424 */ /* 0x000fe200078e00ff */
[----:B------:R-:W-:Y:S02]  /*0aa0*/  MOV R4, 0xff800000 ;  /* 0xff80000000047802 */ /* 0x000fe40000000f00 */
[----:B------:R-:W-:-:S02]  /*0ab0*/  MOV R23, 0x3f800000 ;  /* 0x3f80000000177802 */ /* 0x000fc40000000f00 */
[----:B------:R-:W-:Y:S02]  /*0ac0*/  MOV R73, 0x3f800000 ;  /* 0x3f80000000497802 */ /* 0x000fe40000000f00 */
[----:B------:R-:W-:Y:S01]  /*0ad0*/  SHF.L.U32 R21, R0, 0x3, RZ ;  /* 0x0000000300157819 */ /* 0x000fe200000006ff */
[----:B--2---:R0:W-:Y:S04]  /*0ae0*/  STS.U16 [R7+UR17], R3 ;  /* 0x0000000307007988 */ /* 0x0041e80008000411 */
[----:B---3--:R-:W-:Y:S01]  /*0af0*/  STS.U16 [R7+UR17+0x400], R20 ;  /* 0x0004001407007988 */ /* 0x008fe20008000411 */
[----:B0-----:R-:W-:-:S03]  /*0b00*/  LOP3.LUT R3, R7, 0x40, RZ, 0x3c, !PT ;  /* 0x0000004007037812 */ /* 0x001fc600078e3cff */
[----:B----4-:R-:W-:Y:S04]  /*0b10*/  STS.U16 [R7+UR17+0x800], R24 ;  /* 0x0008001807007988 */ /* 0x010fe80008000411 */
[----:B-----5:R0:W-:Y:S04]  /*0b20*/  STS.U16 [R7+UR17+0xc00], R6 ;  /* 0x000c000607007988 */ /* 0x0201e80008000411 */
[----:B------:R-:W-:Y:S04]  /*0b30*/  STS.U16 [R11+UR17+0x80], R28 ;  /* 0x0000801c0b007988 */ /* 0x000fe80008000411 */
[----:B------:R-:W-:Y:S04]  /*0b40*/  STS.U16 [R11+UR17+0x480], R38 ;  /* 0x000480260b007988 */ /* 0x000fe80008000411 */
[----:B------:R-:W-:Y:S01]  /*0b50*/  STS.U16 [R11+UR17+0x880], R10 ;  /* 0x0008800a0b007988 */ /* 0x000fe20008000411 */
[----:B0-----:R-:W-:-:S03]  /*0b60*/  MOV R6, 0xff800000 ;  /* 0xff80000000067802 */ /* 0x001fc60000000f00 */
[----:B------:R0:W-:Y:S04]  /*0b70*/  STS.U16 [R11+UR17+0xc80], R58 ;  /* 0x000c803a0b007988 */ /* 0x0001e80008000411 */
[----:B------:R-:W-:Y:S04]  /*0b80*/  STS.U16 [R13+UR17+0x100], R30 ;  /* 0x0001001e0d007988 */ /* 0x000fe80008000411 */
[----:B------:R-:W-:Y:S01]  /*0b90*/  STS.U16 [R13+UR17+0x500], R40 ;  /* 0x000500280d007988 */ /* 0x000fe20008000411 */
[----:B0-----:R-:W-:-:S03]  /*0ba0*/  LOP3.LUT R11, R7, 0x50, RZ, 0x3c, !PT ;  /* 0x00000050070b7812 */ /* 0x001fc600078e3cff */
[----:B------:R-:W-:Y:S04]  /*0bb0*/  STS.U16 [R13+UR17+0x900], R12 ;  /* 0x0009000c0d007988 */ /* 0x000fe80008000411 */
[----:B------:R0:W-:Y:S04]  /*0bc0*/  STS.U16 [R13+UR17+0xd00], R56 ;  /* 0x000d00380d007988 */ /* 0x0001e80008000411 */
[----:B------:R-:W-:Y:S04]  /*0bd0*/  STS.U16 [R15+UR17+0x180], R14 ;  /* 0x0001800e0f007988 */ /* 0x000fe80008000411 */
[----:B------:R-:W-:Y:S01]  /*0be0*/  STS.U16 [R15+UR17+0x580], R42 ;  /* 0x0005802a0f007988 */ /* 0x000fe20008000411 */
[----:B0-----:R-:W-:-:S02]  /*0bf0*/  LOP3.LUT R13, R7, 0x60, RZ, 0x3c, !PT ;  /* 0x00000060070d7812 */ /* 0x001fc400078e3cff */
[----:B------:R-:W-:Y:S01]  /*0c00*/  LOP3.LUT R7, R7, 0x70, RZ, 0x3c, !PT ;  /* 0x0000007007077812 */ /* 0x000fe200078e3cff */
[----:B------:R0:W-:Y:S04]  /*0c10*/  STS.U16 [R15+UR17+0x980], R16 ;  /* 0x000980100f007988 */ /* 0x0001e80008000411 */
[----:B------:R-:W-:Y:S04]  /*0c20*/  STS.U16 [R15+UR17+0xd80], R62 ;  /* 0x000d803e0f007988 */ /* 0x000fe80008000411 */
[----:B------:R-:W-:Y:S04]  /*0c30*/  STS.U16 [R3+UR17+0x200], R34 ;  /* 0x0002002203007988 */ /* 0x000fe80008000411 */
[----:B------:R-:W-:Y:S04]  /*0c40*/  STS.U16 [R3+UR17+0x600], R22 ;  /* 0x0006001603007988 */ /* 0x000fe80008000411 */
[----:B------:R-:W-:Y:S04]  /*0c50*/  STS.U16 [R3+UR17+0xa00], R26 ;  /* 0x000a001a03007988 */ /* 0x000fe80008000411 */
[----:B------:R1:W-:Y:S04]  /*0c60*/  STS.U16 [R3+UR17+0xe00], R60 ;  /* 0x000e003c03007988 */ /* 0x0003e80008000411 */
[----:B------:R-:W-:Y:S04]  /*0c70*/  STS.U16 [R11+UR17+0x280], R32 ;  /* 0x000280200b007988 */ /* 0x000fe80008000411 */
[----:B------:R-:W-:Y:S04]  /*0c80*/  STS.U16 [R11+UR17+0x680], R44 ;  /* 0x0006802c0b007988 */ /* 0x000fe80008000411 */
[----:B------:R-:W-:Y:S04]  /*0c90*/  STS.U16 [R11+UR17+0xa80], R50 ;  /* 0x000a80320b007988 */ /* 0x000fe80008000411 */
[----:B------:R-:W-:Y:S04]  /*0ca0*/  STS.U16 [R11+UR17+0xe80], R66 ;  /* 0x000e80420b007988 */ /* 0x000fe80008000411 */
[----:B------:R2:W-:Y:S04]  /*0cb0*/  STS.U16 [R13+UR17+0x300], R18 ;  /* 0x000300120d007988 */ /* 0x0005e80008000411 */
[----:B------:R3:W-:Y:S04]  /*0cc0*/  STS.U16 [R13+UR17+0x700], R46 ;  /* 0x0007002e0d007988 */ /* 0x0007e80008000411 */
[----:B------:R-:W-:Y:S04]  /*0cd0*/  STS.U16 [R13+UR17+0xb00], R52 ;  /* 0x000b00340d007988 */ /* 0x000fe80008000411 */
[----:B------:R-:W-:Y:S01]  /*0ce0*/  STS.U16 [R13+UR17+0xf00], R64 ;  /* 0x000f00400d007988 */ /* 0x000fe20008000411 */
[----:B0-----:R-:W-:-:S03]  /*0cf0*/  MOV R16, 0xff800000 ;  /* 0xff80000000107802 */ /* 0x001fc60000000f00 */
[----:B------:R-:W-:Y:S01]  /*0d00*/  STS.U16 [R7+UR17+0x380], R36 ;  /* 0x0003802407007988 */ /* 0x000fe20008000411 */
[----:B-1----:R-:W-:-:S03]  /*0d10*/  IMAD.MOV.U32 R3, RZ, RZ, -0x800000 ;  /* 0xff800000ff037424 */ /* 0x002fc600078e00ff */
[----:B------:R0:W-:Y:S01]  /*0d20*/  STS.U16 [R7+UR17+0x780], R48 ;  /* 0x0007803007007988 */ /* 0x0001e20008000411 */
[----:B--2---:R-:W-:-:S03]  /*0d30*/  MOV R18, 0x3f800000 ;  /* 0x3f80000000127802 */ /* 0x004fc60000000f00 */
[----:B------:R1:W-:Y:S01]  /*0d40*/  STS.U16 [R7+UR17+0xb80], R54 ;  /* 0x000b803607007988 */ /* 0x0003e20008000411 */
[----:B------:R-:W-:-:S03]  /*0d50*/  CS2R R40, SRZ ;  /* 0x0000000000287805 */ /* 0x000fc6000001ff00 */
[----:B------:R2:W-:Y:S01]  /*0d60*/  STS.U16 [R7+UR17+0xf80], R5 ;  /* 0x000f800507007988 */ /* 0x0005e20008000411 */
[----:B------:R-:W-:Y:S02]  /*0d70*/  CS2R R42, SRZ ;  /* 0x00000000002a7805 */ /* 0x000fe4000001ff00 */
[----:B------:R-:W-:Y:S02]  /*0d80*/  CS2R R44, SRZ ;  /* 0x00000000002c7805 */ /* 0x000fe4000001ff00 */
[----:B---3--:R-:W-:Y:S02]  /*0d90*/  CS2R R46, SRZ ;  /* 0x00000000002e7805 */ /* 0x008fe4000001ff00 */
[----:B0-----:R-:W-:Y:S02]  /*0da0*/  CS2R R48, SRZ ;  /* 0x0000000000307805 */ /* 0x001fe4000001ff00 */
[----:B------:R-:W-:Y:S02]  /*0db0*/  CS2R R50, SRZ ;  /* 0x0000000000327805 */ /* 0x000fe4000001ff00 */
[----:B------:R-:W-:-:S02]  /*0dc0*/  CS2R R52, SRZ ;  /* 0x0000000000347805 */ /* 0x000fc4000001ff00 */
[----:B-1----:R-:W-:Y:S02]  /*0dd0*/  CS2R R54, SRZ ;  /* 0x0000000000367805 */ /* 0x002fe4000001ff00 */
[----:B------:R-:W-:Y:S02]  /*0de0*/  CS2R R24, SRZ ;  /* 0x0000000000187805 */ /* 0x000fe4000001ff00 */
[----:B------:R-:W-:Y:S02]  /*0df0*/  CS2R R26, SRZ ;  /* 0x00000000001a7805 */ /* 0x000fe4000001ff00 */
[----:B------:R-:W-:Y:S02]  /*0e00*/  CS2R R28, SRZ ;  /* 0x00000000001c7805 */ /* 0x000fe4000001ff00 */
[----:B------:R-:W-:Y:S02]  /*0e10*/  CS2R R30, SRZ ;  /* 0x00000000001e7805 */ /* 0x000fe4000001ff00 */
[----:B------:R-:W-:-:S02]  /*0e20*/  CS2R R32, SRZ ;  /* 0x0000000000207805 */ /* 0x000fc4000001ff00 */
[----:B------:R-:W-:Y:S02]  /*0e30*/  CS2R R34, SRZ ;  /* 0x0000000000227805 */ /* 0x000fe4000001ff00 */
[----:B------:R-:W-:Y:S02]  /*0e40*/  CS2R R36, SRZ ;  /* 0x0000000000247805 */ /* 0x000fe4000001ff00 */
[----:B------:R-:W-:Y:S01]  /*0e50*/  CS2R R38, SRZ ;  /* 0x0000000000267805 */ /* 0x000fe2000001ff00 */
[C---:B------:R-:W-:Y:S01]  /*0e60*/  IMAD.SHL.U32 R20, R0.reuse, 0x80, RZ ;  /* 0x0000008000147824 */ /* 0x040fe200078e00ff */
[----:B------:R-:W-:Y:S01]  /*0e70*/  LOP3.LUT R10, R0, 0xf, RZ, 0xc0, !PT ;  /* 0x0000000f000a7812 */ /* 0x000fe200078ec0ff */
[----:B--2---:R-:W-:Y:S06]  /*0e80*/  @!P0 BRA `(.L_x_0) ;  /* 0x0000001000f88947 */ /* 0x004fec0003800000 */
[----:B------:R-:W0:Y:S01]  /*0e90*/  LDC.64 R6, c[0x0][0x260] ;  /* 0x00009800ff067b82 */ /* 0x000e220000000a00 */
[----:B------:R-:W-:Y:S01]  /*0ea0*/  SHF.L.U32 R22, R8, 0x1, RZ ;  /* 0x0000000108167819 */ /* 0x000fe200000006ff */
[----:B------:R-:W-:Y:S01]  /*0eb0*/  ULDC UR4, c[0x0][0x258] ;  /* 0x0000960000047ab9 */ /* 0x000fe20000000800 */
[----:B------:R-:W-:Y:S01]  /*0ec0*/  SHF.R.U32.HI R9, RZ, 0x2, R9 ;  /* 0x00000002ff097819 */ /* 0x000fe20000011609 */
[----:B------:R-:W-:Y:S01]  /*0ed0*/  ULDC.64 UR6, c[0x0][0x220] ;  /* 0x0000880000067ab9 */ /* 0x000fe20000000a00 */
[----:B------:R-:W-:Y:S01]  /*0ee0*/  LOP3.LUT R3, R0, 0x1f, RZ, 0xc0, !PT ;  /* 0x0000001f00037812 */ /* 0x000fe200078ec0ff */
[----:B------:R-:W-:Y:S01]  /*0ef0*/  UMOV UR14, 0xfffffffe ;  /* 0xfffffffe000e7882 */ /* 0x000fe20000000000 */
[----:B------:R-:W-:Y:S01]  /*0f00*/  LOP3.LUT R22, R22, R9, RZ, 0x3c, !PT ;  /* 0x0000000916167212 */ /* 0x000fe200078e3cff */
[----:B------:R-:W1:Y:S01]  /*0f10*/  LDC.64 R4, c[0x0][0x250] ;  /* 0x00009400ff047b82 */ /* 0x000e620000000a00 */
[--C-:B------:R-:W-:Y:S01]  /*0f20*/  SHF.R.U32.HI R13, RZ, 0x5, R0.reuse ;  /* 0x00000005ff0d7819 */ /* 0x100fe20000011600 */
[----:B------:R-:W-:Y:S01]  /*0f30*/  IMAD R8, R3, UR4, RZ ;  /* 0x0000000403087c24 */ /* 0x000fe2000f8e02ff */
[----:B------:R-:W-:Y:S01]  /*0f40*/  ULDC.64 UR4, c[0x0][0x218] ;  /* 0x0000860000047ab9 */ /* 0x000fe20000000a00 */
[----:B------:R-:W-:Y:S01]  /*0f50*/  SHF.R.U32.HI R12, RZ, 0x5, R0 ;  /* 0x00000005ff0c7819 */ /* 0x000fe20000011600 */
[----:B------:R-:W-:Y:S01]  /*0f60*/  UMOV UR15, 0x7fffffdf ;  /* 0x7fffffdf000f7882 */ /* 0x000fe20000000000 */
[----:B------:R-:W-:Y:S01]  /*0f70*/  MOV R78, 0xff800000 ;  /* 0xff800000004e7802 */ /* 0x000fe20000000f00 */
[----:B------:R-:W-:Y:S01]  /*0f80*/  IMAD.MOV.U32 R73, RZ, RZ, 0x3f800000 ;  /* 0x3f800000ff497424 */ /* 0x000fe200078e00ff */
[----:B------:R-:W2:Y:S01]  /*0f90*/  LDC R14, c[0x0][0x268] ;  /* 0x00009a00ff0e7b82 */ /* 0x000ea20000000800 */
[----:B------:R-:W-:-:S02]  /*0fa0*/  R2UR UR20, R12 ;  /* 0x000000000c1472ca */ /* 0x000fc400000e0000 */
[----:B------:R-:W-:Y:S02]  /*0fb0*/  CS2R R40, SRZ ;  /* 0x0000000000287805 */ /* 0x000fe4000001ff00 */
[----:B------:R-:W-:Y:S02]  /*0fc0*/  SHF.R.S32.HI R12, RZ, 0x6, R0 ;  /* 0x00000006ff0c7819 */ /* 0x000fe40000011400 */
[----:B------:R-:W-:Y:S02]  /*0fd0*/  CS2R R42, SRZ ;  /* 0x00000000002a7805 */ /* 0x000fe4000001ff00 */
[----:B------:R-:W-:Y:S02]  /*0fe0*/  MOV R77, RZ ;  /* 0x000000ff004d7202 */ /* 0x000fe40000000f00 */
[----:B------:R-:W-:Y:S02]  /*0ff0*/  CS2R R44, SRZ ;  /* 0x00000000002c7805 */ /* 0x000fe4000001ff00 */
[----:B------:R-:W-:Y:S01]  /*1000*/  SGXT R12, R12, 0x1 ;  /* 0x000000010c0c781a */ /* 0x000fe20000000200 */
[----:B0-----:R-:W-:Y:S01]  /*1010*/  IMAD R6, R6, UR16, RZ ;  /* 0x0000001006067c24 */ /* 0x001fe2000f8e02ff */
[----:B------:R-:W-:Y:S01]  /*1020*/  MOV R79, RZ ;  /* 0x000000ff004f7202 */ /* 0x000fe20000000f00 */
[----:B------:R-:W-:Y:S01]  /*1030*/  IMAD R11, R10, R7, RZ ;  /* 0x000000070a0b7224 */ /* 0x000fe200078e02ff */
[----:B------:R-:W-:-:S02]  /*1040*/  MOV R23, 0x3f800000 ;  /* 0x3f80000000177802 */ /* 0x000fc40000000f00 */
[----:B------:R-:W-:Y:S02]  /*1050*/  CS2R R46, SRZ ;  /* 0x00000000002e7805 */ /* 0x000fe4000001ff00 */
[----:B------:R-:W-:Y:S02]  /*1060*/  SHF.L.U32 R9, R6, 0x1, RZ ;  /* 0x0000000106097819 */ /* 0x000fe400000006ff */
[----:B------:R-:W-:Y:S02]  /*1070*/  CS2R R48, SRZ ;  /* 0x0000000000307805 */ /* 0x000fe4000001ff00 */
[C---:B------:R-:W-:Y:S01]  /*1080*/  SHF.L.U32 R10, R11.reuse, 0x1, RZ ;  /* 0x000000010b0a7819 */ /* 0x040fe200000006ff */
[----:B-1----:R-:W-:Y:S01]  /*1090*/  IMAD R4, R4, UR16, RZ ;  /* 0x0000001004047c24 */ /* 0x002fe2000f8e02ff */
[----:B------:R-:W-:Y:S01]  /*10a0*/  MOV R75, 0xff800000 ;  /* 0xff800000004b7802 */ /* 0x000fe20000000f00 */
[----:B------:R-:W-:Y:S01]  /*10b0*/  IMAD.HI R11, R11, 0x2, RZ ;  /* 0x000000020b0b7827 */ /* 0x000fe200078e02ff */
[----:B------:R-:W-:-:S02]  /*10c0*/  IADD3 R15, P2, P3, R10, UR6, R9 ;  /* 0x000000060a0f7c10 */ /* 0x000fc4000fb5e009 */
[----:B------:R-:W-:Y:S02]  /*10d0*/  CS2R R50, SRZ ;  /* 0x0000000000327805 */ /* 0x000fe4000001ff00 */
[----:B------:R-:W-:Y:S01]  /*10e0*/  SHF.L.U32 R3, R4, 0x1, RZ ;  /* 0x0000000104037819 */ /* 0x000fe200000006ff */
[----:B------:R-:W-:Y:S01]  /*10f0*/  IMAD.SHL.U32 R10, R8, 0x2, RZ ;  /* 0x00000002080a7824 */ /* 0x000fe200078e00ff */
[----:B------:R-:W-:Y:S01]  /*1100*/  SHF.R.U32.HI R9, RZ, 0x4, R0 ;  /* 0x00000004ff097819 */ /* 0x000fe20000011600 */
[----:B------:R-:W-:Y:S01]  /*1110*/  IMAD.HI R4, R4, 0x2, RZ ;  /* 0x0000000204047827 */ /* 0x000fe200078e02ff */
[----:B------:R-:W-:Y:S02]  /*1120*/  MOV R76, 0xff800000 ;  /* 0xff800000004c7802 */ /* 0x000fe40000000f00 */
[----:B------:R-:W-:Y:S02]  /*1130*/  CS2R R52, SRZ ;  /* 0x0000000000347805 */ /* 0x000fe4000001ff00 */
[----:B------:R-:W-:Y:S01]  /*1140*/  IADD3 R18, P0, P1, R10, UR4, R3 ;  /* 0x000000040a127c10 */ /* 0x000fe2000f91e003 */
[----:B------:R-:W-:Y:S01]  /*1150*/  UIADD3 UR4, UR17, 0x4000, URZ ;  /* 0x0000400011047890 */ /* 0x000fe2000fffe03f */
[----:B------:R-:W-:-:S02]  /*1160*/  SGXT.U32 R10, R13, 0x3 ;  /* 0x000000030d0a781a */ /* 0x000fc40000000000 */
[----:B------:R-:W-:Y:S02]  /*1170*/  CS2R R54, SRZ ;  /* 0x0000000000367805 */ /* 0x000fe4000001ff00 */
[----:B------:R-:W-:Y:S01]  /*1180*/  SGXT.U32 R3, R9, 0x4 ;  /* 0x000000040903781a */ /* 0x000fe20000000000 */
[----:B------:R-:W-:Y:S01]  /*1190*/  IMAD.HI R9, R8, 0x2, RZ ;  /* 0x0000000208097827 */ /* 0x000fe200078e02ff */
[----:B------:R-:W-:Y:S01]  /*11a0*/  USHF.R.U32.HI UR4, URZ, 0x4, UR4 ;  /* 0x000000043f047899 */ /* 0x000fe20008011604 */
[----:B------:R-:W-:Y:S02]  /*11b0*/  LOP3.LUT R13, R12, 0x90, RZ, 0xc0, !PT ;  /* 0x000000900c0d7812 */ /* 0x000fe400078ec0ff */
[----:B------:R-:W-:Y:S01]  /*11c0*/  CS2R R24, SRZ ;  /* 0x0000000000187805 */ /* 0x000fe2000001ff00 */
[----:B------:R-:W-:Y:S01]  /*11d0*/  IMAD.HI R8, R6, 0x2, RZ ;  /* 0x0000000206087827 */ /* 0x000fe200078e02ff */
[----:B------:R-:W-:Y:S01]  /*11e0*/  IADD3.X R9, R9, UR5, R4, P0, P1 ;  /* 0x0000000509097c10 */ /* 0x000fe200087e2404 */
[----:B------:R-:W-:Y:S01]  /*11f0*/  USGXT.U32 UR6, UR4, 0xe ;  /* 0x0000000e0406789a */ /* 0x000fe20008000000 */
[----:B------:R-:W-:Y:S01]  /*1200*/  LOP3.LUT R72, R13, 0x17e, R72, 0x78, !PT ;  /* 0x0000017e0d487812 */ /* 0x000fe200078e7848 */
[----:B------:R-:W-:Y:S01]  /*1210*/  IMAD R6, R10, R5, RZ ;  /* 0x000000050a067224 */ /* 0x000fe200078e02ff */
[----:B------:R-:W-:Y:S01]  /*1220*/  IADD3.X R17, R11, UR7, R8, P2, P3 ;  /* 0x000000070b117c10 */ /* 0x000fe200097e6408 */
[----:B--2---:R-:W-:Y:S01]  /*1230*/  IMAD R16, R3, R14, RZ ;  /* 0x0000000e03107224 */ /* 0x004fe200078e02ff */
[----:B------:R-:W-:-:S02]  /*1240*/  MOV R74, 0xff800000 ;  /* 0xff800000004a7802 */ /* 0x000fc40000000f00 */
[----:B------:R-:W-:Y:S02]  /*1250*/  CS2R R26, SRZ ;  /* 0x00000000001a7805 */ /* 0x000fe4000001ff00 */
[----:B------:R-:W-:Y:S02]  /*1260*/  LEA R3, R5, R6, 0x3 ;  /* 0x0000000605037211 */ /* 0x000fe400078e18ff */
[----:B------:R-:W-:Y:S02]  /*1270*/  CS2R R28, SRZ ;  /* 0x00000000001c7805 */ /* 0x000fe4000001ff00 */
[----:B------:R-:W-:Y:S02]  /*1280*/  LEA R4, R14, R16, 0x4 ;  /* 0x000000100e047211 */ /* 0x000fe400078e20ff */
[----:B------:R-:W-:Y:S02]  /*1290*/  CS2R R30, SRZ ;  /* 0x00000000001e7805 */ /* 0x000fe4000001ff00 */
[----:B------:R-:W-:-:S02]  /*12a0*/  LEA R14, P0, R6, R18, 0x1 ;  /* 0x00000012060e7211 */ /* 0x000fc400078008ff */
[----:B------:R-:W-:Y:S02]  /*12b0*/  CS2R R32, SRZ ;  /* 0x0000000000207805 */ /* 0x000fe4000001ff00 */
[----:B------:R-:W-:Y:S02]  /*12c0*/  LEA R12, P1, R3, R18, 0x1 ;  /* 0x00000012030c7211 */ /* 0x000fe400078208ff */
[----:B------:R-:W-:Y:S02]  /*12d0*/  CS2R R34, SRZ ;  /* 0x0000000000227805 */ /* 0x000fe4000001ff00 */
[-C--:B------:R-:W-:Y:S01]  /*12e0*/  LEA R10, P2, R16, R15.reuse, 0x1 ;  /* 0x0000000f100a7211 */ /* 0x080fe200078408ff */
[----:B------:R-:W-:Y:S01]  /*12f0*/  UMOV UR7, URZ ;  /* 0x0000003f00077c82 */ /* 0x000fe20008000000 */
[----:B------:R-:W-:Y:S02]  /*1300*/  LEA R8, P3, R4, R15, 0x1 ;  /* 0x0000000f04087211 */ /* 0x000fe400078608ff */
[----:B------:R-:W-:-:S02]  /*1310*/  CS2R R36, SRZ ;  /* 0x0000000000247805 */ /* 0x000fc4000001ff00 */
[-C--:B------:R-:W-:Y:S02]  /*1320*/  LEA.HI.X.SX32 R15, R6, R9.reuse, 0x1, P0 ;  /* 0x00000009060f7211 */ /* 0x080fe400000f0eff */
[----:B------:R-:W-:Y:S02]  /*1330*/  CS2R R38, SRZ ;  /* 0x0000000000267805 */ /* 0x000fe4000001ff00 */
[----:B------:R-:W-:Y:S01]  /*1340*/  LEA.HI.X.SX32 R13, R3, R9, 0x1, P1 ;  /* 0x00000009030d7211 */ /* 0x000fe200008f0eff */
[----:B------:R-:W-:Y:S01]  /*1350*/  UIADD3.64 UR14, UR6, -UR14, URZ ;  /* 0x8000000e060e7297 */ /* 0x000fe2000fffe03f */
[-C--:B------:R-:W-:Y:S01]  /*1360*/  LEA.HI.X.SX32 R11, R16, R17.reuse, 0x1, P2 ;  /* 0x00000011100b7211 */ /* 0x080fe200010f0eff */
[----:B------:R-:W-:Y:S01]  /*1370*/  UMOV UR4, URZ ;  /* 0x0000003f00047c82 */ /* 0x000fe20008000000 */
[----:B------:R-:W-:Y:S01]  /*1380*/  LEA.HI.X.SX32 R9, R4, R17, 0x1, P3 ;  /* 0x0000001104097211 */ /* 0x000fe200018f0eff */
[----:B------:R-:W-:Y:S01]  /*1390*/  IMAD.MOV.U32 R17, RZ, RZ, 0x3f800000 ;  /* 0x3f800000ff117424 */ /* 0x000fe200078e00ff */
[----:B------:R-:W-:Y:S01]  /*13a0*/  MOV R18, 0x3f800000 ;  /* 0x3f80000000127802 */ /* 0x000fe20000000f00 */
[----:B------:R-:W-:Y:S01]  /*13b0*/  ULDC UR21, c[0x0][0x238] ;  /* 0x00008e0000157ab9 */ /* 0x000fe20000000800 */
[----:B------:R-:W-:Y:S01]  /*13c0*/  UMOV UR10, UR6 ;  /* 0x00000006000a7c82 */ /* 0x000fe20008000000 */
[----:B------:R-:W-:Y:S01]  /*13d0*/  UMOV UR11, 0x80000020 ;  /* 0x80000020000b7882 */ /* 0x000fe20000000000 */
[----:B------:R-:W-:-:S05]  /*13e0*/  UMOV UR7, 0xc0000010 ;  /* 0xc000001000077882 */ /* 0x000fca0000000000 */
.L_x_1:
[----:B------:R-:W-:-:S04]  /*13f0*/  IMAD.WIDE R56, R77, 0x2, R14 ;  /* 0x000000024d387825 */ /* 0x000fc800078e020e */
[----:B------:R-:W-:Y:S01]  /*1400*/  IMAD.WIDE R58, R77, 0x2, R12 ;  /* 0x000000024d3a7825 */ /* 0x000fe200078e020c */
[----:B------:R-:W2:Y:S04]  /*1410*/  LDG.E.U16 R3, desc[UR18][R56.64] ;  /* 0x0000001238037981 */ /* 0x000ea8000c1e1500 */
[----:B------:R-:W3:Y:S01]  /*1420*/  LDG.E.U16 R83, desc[UR18][R58.64] ;  /* 0x000000123a537981 */ /* 0x000ee2000c1e1500 */
[----:B------:R-:W-:Y:S01]  /*1430*/  USHF.L.U32 UR5, UR20, 0x6, URZ ;  /* 0x0000000614057899 */ /* 0x000fe2000800063f */
[----:B------:R-:W-:Y:S01]  /*1440*/  IMAD.WIDE R80, R79, 0x2, R10 ;  /* 0x000000024f507825 */ /* 0x000fe200078e020a */
[----:B------:R-:W-:Y:S01]  /*1450*/  UMOV UR9, 0x40000040 ;  /* 0x4000004000097882 */ /* 0x000fe20000000000 */
[----:B------:R-:W-:Y:S01]  /*1460*/  BAR.SYNC.DEFER_BLOCKING 0x0 ;  /* 0x0000000000007b1d */ /* 0x000fe20000010000 */
[----:B------:R-:W-:-:S04]  /*1470*/  ULOP3.LUT UR5, UR5, 0x100, URZ, 0xc0, !UPT ;  /* 0x0000010005057892 */ /* 0x000fc8000f8ec03f */
[----:B------:R-:W-:-:S04]  /*1480*/  ULEA.HI UR5, UR17, UR5, URZ, 0x1c ;  /* 0x0000000511057291 */ /* 0x000fc8000f8fe03f */
[----:B------:R-:W-:-:S03]  /*1490*/  ULOP3.LUT UR8, UR5, 0x3fff, URZ, 0xc0, !UPT ;  /* 0x00003fff05087892 */ /* 0x000fc6000f8ec03f */
[----:B------:R-:W-:Y:S01]  /*14a0*/  UMOV UR5, URZ ;  /* 0x0000003f00057c82 */ /* 0x000fe20008000000 */
[----:B------:R-:W-:-:S04]  /*14b0*/  UIADD3 UR12, UP0, UR8, 0x80, URZ ;  /* 0x00000080080c7890 */ /* 0x000fc8000ff1e03f */
[----:B------:R-:W-:Y:S01]  /*14c0*/  UIADD3.X UR13, UR5, 0x40000040, URZ, UP0, !UPT ;  /* 0x40000040050d7890 */ /* 0x000fe200087fe43f */
[----:B--2---:R-:W-:Y:S04]  /*14d0*/  STS.U16 [R22+UR17+0x4000], R3 ;  /* 0x0040000316007988 */ /* 0x004fe80008000411 */
[----:B---3--:R0:W-:Y:S01]  /*14e0*/  STS.U16 [R22+UR17+0x4200], R83 ;  /* 0x0042005316007988 */ /* 0x0081e20008000411 */
[----:B------:R1:W-:Y:S06]  /*14f0*/  MEMBAR.ALL.CTA ;  /* 0x0000000000007992 */ /* 0x0003ec0000008000 */
[----:B-1----:R-:W1:Y:S02]  /*1500*/  FENCE.VIEW.ASYNC.S ;  /* 0x00000000000073c6 */ /* 0x002e640000000000 */
[----:B-1----:R-:W-:Y:S01]  /*1510*/  BAR.SYNC.DEFER_BLOCKING 0x0 ;  /* 0x0000000000007b1d */ /* 0x002fe20000010000 */
[----:B0-----:R-:W-:-:S05]  /*1520*/  IMAD.WIDE R82, R79, 0x2, R8 ;  /* 0x000000024f527825 */ /* 0x001fca00078e0208 */
[----:B------:R-:W2:Y:S01]  /*1530*/  LDG.E.U16 R81, desc[UR18][R80.64] ;  /* 0x0000001250517981 */ /* 0x000ea2000c1e1500 */
[----:B------:R-:W-:-:S03]  /*1540*/  WARPGROUP.ARRIVE ;  /* 0x00000000000079c5 */ /* 0x000fc60000000000 */
[----:B------:R0:W3:Y:S03]  /*1550*/  LDG.E.U16 R3, desc[UR18][R82.64] ;  /* 0x0000001252037981 */ /* 0x0000e6000c1e1500 */
[----:B------:R-:W-:Y:S01]  /*1560*/  HGMMA.64x16x16.F32.BF16 R64, gdesc[UR8].tnspA, RZ, !UPT ;  /* 0x20200000084079f0 */ /* 0x000fe2000c7018ff */
[----:B------:R-:W-:-:S03]  /*1570*/  UIADD3.64 UR8, UR12, 0x180, URZ ;  /* 0x000001800c087897 */ /* 0x000fc6000fffe03f */
[----:B------:R-:W-:Y:S06]  /*1580*/  HGMMA.64x16x16.F32.BF16 R64, gdesc[UR12].tnspA, R64 ;  /* 0x202000000c4079f0 */ /* 0x000fec0008701840 */
[----:B------:R-:W-:Y:S01]  /*1590*/  HGMMA.64x16x16.F32.BF16 R56, gdesc[UR8].tnspA, RZ, !UPT ;  /* 0x20200000083879f0 */ /* 0x000fe2000c7018ff */
[----:B------:R-:W-:-:S09]  /*15a0*/  UIADD3.64 UR12, UR12, 0x200, URZ ;  /* 0x000002000c0c7897 */ /* 0x000fd2000fffe03f */
[----:B------:R-:W-:Y:S03]  /*15b0*/  HGMMA.64x16x16.F32.BF16 R56, gdesc[UR12].tnspA, R56, gsb0 ;  /* 0x202000000c3879f0 */ /* 0x000fe60008001838 */
[----:B------:R-:W-:Y:S02]  /*15c0*/  WARPGROUP.DEPBAR.LE gsb0, 0x0 ;  /* 0x00008000000079c5 */ /* 0x000fe40000010000 */
[----:B------:R-:W-:Y:S01]  /*15d0*/  FMUL R4, R64, UR21 ;  /* 0x0000001540047c20 */ /* 0x000fe20008400000 */
[----:B------:R-:W-:Y:S01]  /*15e0*/  FMUL R85, R65, UR21 ;  /* 0x0000001541557c20 */ /* 0x000fe20008400000 */
[----:B------:R-:W-:Y:S01]  /*15f0*/  FMUL R6, R68, UR21 ;  /* 0x0000001544067c20 */ /* 0x000fe20008400000 */
[----:B------:R-:W-:Y:S03]  /*1600*/  BAR.SYNC.DEFER_BLOCKING 0x0 ;  /* 0x0000000000007b1d */ /* 0x000fe60000010000 */
[----:B------:R-:W-:Y:S01]  /*1610*/  FMNMX R85, R4, R85, !PT ;  /* 0x0000005504557209 */ /* 0x000fe20007800000 */
[----:B------:R-:W-:-:S03]  /*1620*/  FMUL R4, R69, UR21 ;  /* 0x0000001545047c20 */ /* 0x000fc60008400000 */
[----:B------:R-:W-:Y:S01]  /*1630*/  FMNMX R85, R6, R85, !PT ;  /* 0x0000005506557209 */ /* 0x000fe20007800000 */
[----:B0-----:R-:W-:-:S03]  /*1640*/  FMUL R83, R67, UR21 ;  /* 0x0000001543537c20 */ /* 0x001fc60008400000 */
[----:B------:R-:W-:Y:S01]  /*1650*/  FMNMX R85, R4, R85, !PT ;  /* 0x0000005504557209 */ /* 0x000fe20007800000 */
[----:B------:R-:W-:Y:S01]  /*1660*/  FMUL R4, R66, UR21 ;  /* 0x0000001542047c20 */ /* 0x000fe20008400000 */
[----:B------:R-:W-:-:S03]  /*1670*/  FMUL R6, R70, UR21 ;  /* 0x0000001546067c20 */ /* 0x000fc60008400000 */
[----:B------:R-:W0:Y:S01]  /*1680*/  SHFL.BFLY PT, R80, R85, 0x2, 0x1f ;  /* 0x0c401f0055507f89 */ /* 0x000e2200000e0000 */
[----:B------:R-:W-:Y:S01]  /*1690*/  FMNMX R83, R4, R83, !PT ;  /* 0x0000005304537209 */ /* 0x000fe20007800000 */
[----:B------:R-:W-:-:S03]  /*16a0*/  FMUL R4, R71, UR21 ;  /* 0x0000001547047c20 */ /* 0x000fc60008400000 */
[----:B------:R-:W-:-:S04]  /*16b0*/  FMNMX R83, R6, R83, !PT ;  /* 0x0000005306537209 */ /* 0x000fc80007800000 */
[----:B------:R-:W-:Y:S01]  /*16c0*/  FMNMX R16, R4, R83, !PT ;  /* 0x0000005304107209 */ /* 0x000fe20007800000 */
[----:B------:R-:W-:Y:S01]  /*16d0*/  FMUL R4, R56, UR21 ;  /* 0x0000001538047c20 */ /* 0x000fe20008400000 */
[----:B------:R-:W-:Y:S01]  /*16e0*/  FMUL R83, R57, UR21 ;  /* 0x0000001539537c20 */ /* 0x000fe20008400000 */
[----:B------:R-:W-:-:S04]  /*16f0*/  FMUL R6, R60, UR21 ;  /* 0x000000153c067c20 */ /* 0x000fc80008400000 */
[----:B------:R-:W-:Y:S01]  /*1700*/  FMNMX R83, R4, R83, !PT ;  /* 0x0000005304537209 */ /* 0x000fe20007800000 */
[----:B------:R-:W-:-:S03]  /*1710*/  FMUL R4, R61, UR21 ;  /* 0x000000153d047c20 */ /* 0x000fc60008400000 */
[----:B------:R-:W-:Y:S01]  /*1720*/  FMNMX R83, R6, R83, !PT ;  /* 0x0000005306537209 */ /* 0x000fe20007800000 */
[----:B------:R-:W1:Y:S01]  /*1730*/  SHFL.BFLY PT, R89, R16, 0x2, 0x1f ;  /* 0x0c401f0010597f89 */ /* 0x000e6200000e0000 */
[----:B0-----:R-:W-:Y:S02]  /*1740*/  FMNMX R82, R85, R80, !PT ;  /* 0x0000005055527209 */ /* 0x001fe40007800000 */
[----:B------:R-:W-:Y:S01]  /*1750*/  FMNMX R80, R4, R83, !PT ;  /* 0x0000005304507209 */ /* 0x000fe20007800000 */
[----:B------:R-:W-:Y:S01]  /*1760*/  FMUL R4, R58, UR21 ;  /* 0x000000153a047c20 */ /* 0x000fe20008400000 */
[----:B------:R-:W-:Y:S01]  /*1770*/  FMUL R83, R59, UR21 ;  /* 0x000000153b537c20 */ /* 0x000fe20008400000 */
[----:B------:R-:W0:Y:S01]  /*1780*/  SHFL.BFLY PT, R87, R82, 0x1, 0x1f ;  /* 0x0c201f0052577f89 */ /* 0x000e2200000e0000 */
[----:B------:R-:W-:-:S03]  /*1790*/  FMUL R6, R62, UR21 ;  /* 0x000000153e067c20 */ /* 0x000fc60008400000 */
[----:B------:R-:W-:Y:S01]  /*17a0*/  FMNMX R83, R4, R83, !PT ;  /* 0x0000005304537209 */ /* 0x000fe20007800000 */
[----:B------:R-:W-:-:S03]  /*17b0*/  FMUL R4, R63, UR21 ;  /* 0x000000153f047c20 */ /* 0x000fc60008400000 */
[----:B------:R-:W-:Y:S01]  /*17c0*/  FMNMX R83, R6, R83, !PT ;  /* 0x0000005306537209 */ /* 0x000fe20007800000 */
[----:B------:R-:W4:Y:S03]  /*17d0*/  SHFL.BFLY PT, R85, R80, 0x2, 0x1f ;  /* 0x0c401f0050557f89 */ /* 0x000f2600000e0000 */
[----:B------:R-:W-:-:S05]  /*17e0*/  FMNMX R83, R4, R83, !PT ;  /* 0x0000005304537209 */ /* 0x000fca0007800000 */
[----:B------:R-:W5:Y:S01]  /*17f0*/  SHFL.BFLY PT, R84, R83, 0x2, 0x1f ;  /* 0x0c401f0053547f89 */ /* 0x000f6200000e0000 */
[----:B-1----:R-:W-:Y:S02]  /*1800*/  FMNMX R89, R16, R89, !PT ;  /* 0x0000005910597209 */ /* 0x002fe40007800000 */
[----:B0-----:R-:W-:-:S03]  /*1810*/  FMNMX R87, R82, R87, !PT ;  /* 0x0000005752577209 */ /* 0x001fc60007800000 */
[----:B------:R-:W0:Y:S01]  /*1820*/  SHFL.BFLY PT, R82, R89, 0x1, 0x1f ;  /* 0x0c201f0059527f89 */ /* 0x000e2200000e0000 */
[----:B------:R-:W-:Y:S02]  /*1830*/  FMNMX R16, R87, R78, !PT ;  /* 0x0000004e57107209 */ /* 0x000fe40007800000 */
[----:B----4-:R-:W-:-:S05]  /*1840*/  FMNMX R85, R80, R85, !PT ;  /* 0x0000005550557209 */ /* 0x010fca0007800000 */
[----:B------:R-:W1:Y:S01]  /*1850*/  SHFL.BFLY PT, R80, R85, 0x1, 0x1f ;  /* 0x0c201f0055507f89 */ /* 0x000e6200000e0000 */
[----:B-----5:R-:W-:Y:S01]  /*1860*/  FMNMX R84, R83, R84, !PT ;  /* 0x0000005453547209 */ /* 0x020fe20007800000 */
[----:B------:R-:W-:-:S04]  /*1870*/  FFMA R64, R64, UR21, -R16 ;  /* 0x0000001540407c23 */ /* 0x000fc80008000810 */
[----:B------:R-:W4:Y:S01]  /*1880*/  SHFL.BFLY PT, R83, R84, 0x1, 0x1f ;  /* 0x0c201f0054537f89 */ /* 0x000f2200000e0000 */
[----:B------:R-:W-:Y:S01]  /*1890*/  FMUL R4, R64, 1.4426950216293334961 ;  /* 0x3fb8aa3b40047820 */ /* 0x000fe20000400000 */
[----:B0-----:R-:W-:Y:S01]  /*18a0*/  FMNMX R64, R89, R82, !PT ;  /* 0x0000005259407209 */ /* 0x001fe20007800000 */
[----:B------:R-:W-:-:S03]  /*18b0*/  FFMA R65, R65, UR21, -R16 ;  /* 0x0000001541417c23 */ /* 0x000fc60008000810 */
[----:B------:R-:W-:Y:S01]  /*18c0*/  FMNMX R64, R64, R75, !PT ;  /* 0x0000004b40407209 */ /* 0x000fe20007800000 */
[----:B------:R-:W-:Y:S01]  /*18d0*/  FFMA R68, R68, UR21, -R16 ;  /* 0x0000001544447c23 */ /* 0x000fe20008000810 */
[----:B------:R-:W-:-:S03]  /*18e0*/  FMUL R65, R65, 1.4426950216293334961 ;  /* 0x3fb8aa3b41417820 */ /* 0x000fc60000400000 */
[----:B------:R-:W-:Y:S01]  /*18f0*/  FFMA R67, R67, UR21, -R64 ;  /* 0x0000001543437c23 */ /* 0x000fe20008000840 */
[----:B------:R-:W-:Y:S01]  /*1900*/  FMUL R6, R68, 1.4426950216293334961 ;  /* 0x3fb8aa3b44067820 */ /* 0x000fe20000400000 */
[----:B------:R-:W-:Y:S01]  /*1910*/  FADD R68, -R16, R78 ;  /* 0x0000004e10447221 */ /* 0x000fe20000000100 */
[----:B------:R-:W-:Y:S01]  /*1920*/  FFMA R69, R69, UR21, -R16 ;  /* 0x0000001545457c23 */ /* 0x000fe20008000810 */
[----:B------:R-:W-:Y:S01]  /*1930*/  FMUL R78, R67, 1.4426950216293334961 ;  /* 0x3fb8aa3b434e7820 */ /* 0x000fe20000400000 */
[----:B------:R-:W-:Y:S01]  /*1940*/  FFMA R71, R71, UR21, -R64 ;  /* 0x0000001547477c23 */ /* 0x000fe20008000840 */
[----:B-1----:R-:W-:Y:S01]  /*1950*/  FMNMX R67, R85, R80, !PT ;  /* 0x0000005055437209 */ /* 0x002fe20007800000 */
[----:B------:R-:W-:Y:S01]  /*1960*/  MUFU.EX2 R4, R4 ;  /* 0x0000000400047308 */ /* 0x000fe20000000800 */
[----:B------:R-:W-:Y:S01]  /*1970*/  FMUL R69, R69, 1.4426950216293334961 ;  /* 0x3fb8aa3b45457820 */ /* 0x000fe20000400000 */
[----:B------:R-:W-:Y:S01]  /*1980*/  FMUL R80, R71, 1.4426950216293334961 ;  /* 0x3fb8aa3b47507820 */ /* 0x000fe20000400000 */
[----:B------:R-:W-:-:S02]  /*1990*/  FMNMX R67, R67, R76, !PT ;  /* 0x0000004c43437209 */ /* 0x000fc40007800000 */
[----:B----4-:R-:W-:-:S03]  /*19a0*/  FMNMX R71, R84, R83, !PT ;  /* 0x0000005354477209 */ /* 0x010fc60007800000 */
[----:B------:R-:W0:Y:S01]  /*19b0*/  MUFU.EX2 R65, R65 ;  /* 0x0000004100417308 */ /* 0x000e220000000800 */
[----:B------:R-:W-:Y:S01]  /*19c0*/  FMNMX R71, R71, R74, !PT ;  /* 0x0000004a47477209 */ /* 0x000fe20007800000 */
[----:B------:R-:W-:Y:S01]  /*19d0*/  FFMA R57, R57, UR21, -R67 ;  /* 0x0000001539397c23 */ /* 0x000fe20008000843 */
[----:B------:R-:W-:-:S05]  /*19e0*/  FMUL R82, R68, 1.4426950216293334961 ;  /* 0x3fb8aa3b44527820 */ /* 0x000fca0000400000 */
[----:B------:R-:W1:Y:S01]  /*19f0*/  MUFU.EX2 R6, R6 ;  /* 0x0000000600067308 */ /* 0x000e620000000800 */
[----:B------:R-:W-:Y:S01]  /*1a00*/  FFMA R68, R66, UR21, -R64 ;  /* 0x0000001542447c23 */ /* 0x000fe20008000840 */
[----:B------:R-:W-:Y:S01]  /*1a10*/  FMUL R57, R57, 1.4426950216293334961 ;  /* 0x3fb8aa3b39397820 */ /* 0x000fe20000400000 */
[----:B------:R-:W-:-:S05]  /*1a20*/  FFMA R58, R58, UR21, -R71 ;  /* 0x000000153a3a7c23 */ /* 0x000fca0008000847 */
[----:B------:R-:W4:Y:S01]  /*1a30*/  MUFU.EX2 R69, R69 ;  /* 0x0000004500457308 */ /* 0x000f220000000800 */
[----:B------:R-:W-:Y:S01]  /*1a40*/  FFMA R56, R56, UR21, -R67 ;  /* 0x0000001538387c23 */ /* 0x000fe20008000843 */
[----:B------:R-:W-:Y:S01]  /*1a50*/  FMUL R68, R68, 1.4426950216293334961 ;  /* 0x3fb8aa3b44447820 */ /* 0x000fe20000400000 */
[----:B------:R-:W-:Y:S01]  /*1a60*/  FFMA R70, R70, UR21, -R64 ;  /* 0x0000001546467c23 */ /* 0x000fe20008000840 */
[----:B------:R-:W-:Y:S01]  /*1a70*/  FMUL R58, R58, 1.4426950216293334961 ;  /* 0x3fb8aa3b3a3a7820 */ /* 0x000fe20000400000 */
[----:B------:R-:W-:Y:S01]  /*1a80*/  FMUL R56, R56, 1.4426950216293334961 ;  /* 0x3fb8aa3b38387820 */ /* 0x000fe20000400000 */
[----:B--2---:R2:W-:Y:S02]  /*1a90*/  STS.U16 [R72+UR17+0x4000], R81 ;  /* 0x0040005148007988 */ /* 0x0045e40008000411 */
[----:B------:R0:W-:Y:S01]  /*1aa0*/  MUFU.EX2 R83, R57 ;  /* 0x0000003900537308 */ /* 0x0001e20000000800 */
[----:B------:R-:W-:Y:S01]  /*1ab0*/  FMUL R70, R70, 1.4426950216293334961 ;  /* 0x3fb8aa3b46467820 */ /* 0x000fe20000400000 */
[----:B---3--:R-:W-:Y:S01]  /*1ac0*/  STS.U16 [R72+UR17+0x4200], R3 ;  /* 0x0042000348007988 */ /* 0x008fe20008000411 */
[----:B------:R3:W-:Y:S06]  /*1ad0*/  MEMBAR.ALL.CTA ;  /* 0x0000000000007992 */ /* 0x0007ec0000008000 */
[----:B---3--:R-:W3:Y:S01]  /*1ae0*/  FENCE.VIEW.ASYNC.S ;  /* 0x00000000000073c6 */ /* 0x008ee20000000000 */
[----:B0-----:R-:W-:Y:S01]  /*1af0*/  FADD R57, R4, R65 ;  /* 0x0000004104397221 */ /* 0x001fe20000000000 */
[----:B------:R-:W-:Y:S08]  /*1b00*/  MUFU.EX2 R85, R80 ;  /* 0x0000005000557308 */ /* 0x000ff00000000800 */
[----:B------:R-:W-:Y:S08]  /*1b10*/  MUFU.EX2 R68, R68 ;  /* 0x0000004400447308 */ /* 0x000ff00000000800 */
[----:B------:R-:W0:Y:S08]  /*1b20*/  MUFU.EX2 R87, R78 ;  /* 0x0000004e00577308 */ /* 0x000e300000000800 */
[----:B------:R1:W-:Y:S01]  /*1b30*/  MUFU.EX2 R80, R58 ;  /* 0x0000003a00507308 */ /* 0x0003e20000000800 */
[----:B------:R-:W-:-:S07]  /*1b40*/  FFMA R59, R59, UR21, -R71 ;  /* 0x000000153b3b7c23 */ /* 0x000fce0008000847 */
[----:B------:R5:W-:Y:S01]  /*1b50*/  MUFU.EX2 R78, R56 ;  /* 0x00000038004e7308 */ /* 0x000be20000000800 */
[----:B-1----:R-:W-:Y:S01]  /*1b60*/  FADD R58, R6, R57 ;  /* 0x00000039063a7221 */ /* 0x002fe20000000000 */
[----:B-----5:R-:W-:Y:S01]  /*1b70*/  F2FP.BF16.F32.PACK_AB R56, R65, R4 ;  /* 0x000000044138723e */ /* 0x020fe200000010ff */
[----:B------:R-:W-:-:S05]  /*1b80*/  FADD R4, -R64, R75 ;  /* 0x0000004b40047221 */ /* 0x000fca0000000100 */
[----:B------:R-:W1:Y:S01]  /*1b90*/  MUFU.EX2 R70, R70 ;  /* 0x0000004600467308 */ /* 0x000e620000000800 */
[C---:B----4-:R-:W-:Y:S01]  /*1ba0*/  FADD R75, R69.reuse, R58 ;  /* 0x0000003a454b7221 */ /* 0x050fe20000000000 */
[----:B------:R-:W-:Y:S01]  /*1bb0*/  F2FP.BF16.F32.PACK_AB R58, R69, R6 ;  /* 0x00000006453a723e */ /* 0x000fe200000010ff */
[----:B------:R-:W-:Y:S01]  /*1bc0*/  FMUL R6, R4, 1.4426950216293334961 ;  /* 0x3fb8aa3b04067820 */ /* 0x000fe20000400000 */
[----:B------:R-:W-:Y:S01]  /*1bd0*/  FADD R4, -R67, R76 ;  /* 0x0000004c43047221 */ /* 0x000fe20000000100 */
[----:B------:R-:W-:Y:S01]  /*1be0*/  FFMA R60, R60, UR21, -R67 ;  /* 0x000000153c3c7c23 */ /* 0x000fe20008000843 */
[----:B------:R-:W-:Y:S01]  /*1bf0*/  FMUL R59, R59, 1.4426950216293334961 ;  /* 0x3fb8aa3b3b3b7820 */ /* 0x000fe20000400000 */
[----:B------:R-:W-:Y:S01]  /*1c00*/  FFMA R62, R62, UR21, -R71 ;  /* 0x000000153e3e7c23 */ /* 0x000fe20008000847 */
[----:B------:R-:W-:Y:S01]  /*1c10*/  FMUL R65, R4, 1.4426950216293334961 ;  /* 0x3fb8aa3b04417820 */ /* 0x000fe20000400000 */
[----:B------:R-:W-:Y:S01]  /*1c20*/  FFMA R61, R61, UR21, -R67 ;  /* 0x000000153d3d7c23 */ /* 0x000fe20008000843 */
[----:B------:R-:W-:Y:S01]  /*1c30*/  FADD R4, -R71, R74 ;  /* 0x0000004a47047221 */ /* 0x000fe20000000100 */
[----:B------:R-:W-:Y:S01]  /*1c40*/  FFMA R63, R63, UR21, -R71 ;  /* 0x000000153f3f7c23 */ /* 0x000fe20008000847 */
[----:B------:R-:W-:Y:S01]  /*1c50*/  FMUL R60, R60, 1.4426950216293334961 ;  /* 0x3fb8aa3b3c3c7820 */ /* 0x000fe20000400000 */
[----:B------:R-:W4:Y:S01]  /*1c60*/  MUFU.EX2 R89, R59 ;  /* 0x0000003b00597308 */ /* 0x000f220000000800 */
[----:B------:R-:W-:Y:S01]  /*1c70*/  FMUL R62, R62, 1.4426950216293334961 ;  /* 0x3fb8aa3b3e3e7820 */ /* 0x000fe20000400000 */
[----:B------:R-:W-:Y:S01]  /*1c80*/  FMUL R61, R61, 1.4426950216293334961 ;  /* 0x3fb8aa3b3d3d7820 */ /* 0x000fe20000400000 */
[----:B0-----:R-:W-:Y:S01]  /*1c90*/  FADD R57, R68, R87 ;  /* 0x0000005744397221 */ /* 0x001fe20000000000 */
[----:B------:R-:W-:Y:S01]  /*1ca0*/  FMUL R4, R4, 1.4426950216293334961 ;  /* 0x3fb8aa3b04047820 */ /* 0x000fe20000400000 */
[----:B------:R-:W-:-:S03]  /*1cb0*/  FMUL R63, R63, 1.4426950216293334961 ;  /* 0x3fb8aa3b3f3f7820 */ /* 0x000fc60000400000 */
[----:B------:R-:W-:Y:S08]  /*1cc0*/  MUFU.EX2 R66, R82 ;  /* 0x0000005200427308 */ /* 0x000ff00000000800 */
[----:B------:R1:W0:Y:S08]  /*1cd0*/  MUFU.EX2 R82, R60 ;  /* 0x0000003c00527308 */ /* 0x0002300000000800 */
[----:B------:R0:W5:Y:S01]  /*1ce0*/  MUFU.EX2 R84, R62 ;  /* 0x0000003e00547308 */ /* 0x0001620000000800 */
[----:B-1----:R-:W-:Y:S01]  /*1cf0*/  FADD R60, R70, R57 ;  /* 0x00000039463c7221 */ /* 0x002fe20000000000 */
[----:B------:R-:W-:-:S06]  /*1d00*/  F2FP.BF16.F32.PACK_AB R57, R87, R68 ;  /* 0x000000445739723e */ /* 0x000fcc00000010ff */
[----:B------:R-:W1:Y:S08]  /*1d10*/  MUFU.EX2 R61, R61 ;  /* 0x0000003d003d7308 */ /* 0x000e700000000800 */
[----:B------:R1:W3:Y:S08]  /*1d20*/  MUFU.EX2 R69, R6 ;  /* 0x0000000600457308 */ /* 0x0002f00000000800 */
[----:B------:R-:W3:Y:S08]  /*1d30*/  MUFU.EX2 R68, R65 ;  /* 0x0000004100447308 */ /* 0x000ef00000000800 */
[----:B------:R-:W3:Y:S01]  /*1d40*/  MUFU.EX2 R4, R4 ;  /* 0x0000000400047308 */ /* 0x000ee20000000800 */
[----:B------:R-:W-:-:S07]  /*1d50*/  FADD R76, R85, R60 ;  /* 0x0000003c554c7221 */ /* 0x000fce0000000000 */
[----:B------:R-:W3:Y:S01]  /*1d60*/  MUFU.EX2 R63, R63 ;  /* 0x0000003f003f7308 */ /* 0x000ee20000000800 */
[----:B--2---:R-:W-:Y:S01]  /*1d70*/  FADD R81, R78, R83 ;  /* 0x000000534e517221 */ /* 0x004fe20000000000 */
[----:B------:R-:W-:Y:S01]  /*1d80*/  F2FP.BF16.F32.PACK_AB R60, R83, R78 ;  /* 0x0000004e533c723e */ /* 0x000fe200000010ff */
[----:B----4-:R-:W-:Y:S01]  /*1d90*/  FADD R83, R80, R89 ;  /* 0x0000005950537221 */ /* 0x010fe20000000000 */
[----:B------:R-:W-:Y:S01]  /*1da0*/  F2FP.BF16.F32.PACK_AB R59, R85, R70 ;  /* 0x00000046553b723e */ /* 0x000fe200000010ff */
[----:B0-----:R-:W-:Y:S02]  /*1db0*/  FADD R62, R82, R81 ;  /* 0x00000051523e7221 */ /* 0x001fe40000000000 */
[----:B-----5:R-:W-:Y:S01]  /*1dc0*/  FADD R70, R84, R83 ;  /* 0x0000005354467221 */ /* 0x020fe20000000000 */
[-C--:B------:R-:W-:Y:S01]  /*1dd0*/  FMUL R40, R40, R66.reuse ;  /* 0x0000004228287220 */ /* 0x080fe20000400000 */
[----:B-1----:R-:W-:Y:S01]  /*1de0*/  FADD R6, R61, R62 ;  /* 0x0000003e3d067221 */ /* 0x002fe20000000000 */
[-C--:B------:R-:W-:Y:S01]  /*1df0*/  FMUL R41, R41, R66.reuse ;  /* 0x0000004229297220 */ /* 0x080fe20000400000 */
[-C--:B------:R-:W-:Y:S01]  /*1e00*/  FMUL R44, R44, R66.reuse ;  /* 0x000000422c2c7220 */ /* 0x080fe20000400000 */
[-C--:B------:R-:W-:Y:S01]  /*1e10*/  FMUL R45, R45, R66.reuse ;  /* 0x000000422d2d7220 */ /* 0x080fe20000400000 */
[-C--:B------:R-:W-:Y:S01]  /*1e20*/  FMUL R48, R48, R66.reuse ;  /* 0x0000004230307220 */ /* 0x080fe20000400000 */
[-C--:B------:R-:W-:Y:S01]  /*1e30*/  FMUL R49, R49, R66.reuse ;  /* 0x0000004231317220 */ /* 0x080fe20000400000 */
[-C--:B------:R-:W-:Y:S01]  /*1e40*/  FMUL R52, R52, R66.reuse ;  /* 0x0000004234347220 */ /* 0x080fe20000400000 */
[----:B------:R-:W-:Y:S01]  /*1e50*/  FMUL R53, R53, R66 ;  /* 0x0000004235357220 */ /* 0x000fe20000400000 */
[-C--:B---3--:R-:W-:Y:S01]  /*1e60*/  FMUL R42, R42, R69.reuse ;  /* 0x000000452a2a7220 */ /* 0x088fe20000400000 */
[-C--:B------:R-:W-:Y:S01]  /*1e70*/  FMUL R43, R43, R69.reuse ;  /* 0x000000452b2b7220 */ /* 0x080fe20000400000 */
[-C--:B------:R-:W-:Y:S01]  /*1e80*/  FMUL R46, R46, R69.reuse ;  /* 0x000000452e2e7220 */ /* 0x080fe20000400000 */
[-C--:B------:R-:W-:Y:S01]  /*1e90*/  FMUL R47, R47, R69.reuse ;  /* 0x000000452f2f7220 */ /* 0x080fe20000400000 */
[-C--:B------:R-:W-:Y:S01]  /*1ea0*/  FMUL R50, R50, R69.reuse ;  /* 0x0000004532327220 */ /* 0x080fe20000400000 */
[-C--:B------:R-:W-:Y:S01]  /*1eb0*/  FMUL R51, R51, R69.reuse ;  /* 0x0000004533337220 */ /* 0x080fe20000400000 */
[-C--:B------:R-:W-:Y:S01]  /*1ec0*/  FMUL R54, R54, R69.reuse ;  /* 0x0000004536367220 */ /* 0x080fe20000400000 */
[----:B------:R-:W-:Y:S01]  /*1ed0*/  FMUL R55, R55, R69 ;  /* 0x0000004537377220 */ /* 0x000fe20000400000 */
[-C--:B------:R-:W-:Y:S01]  /*1ee0*/  FMUL R24, R24, R68.reuse ;  /* 0x0000004418187220 */ /* 0x080fe20000400000 */
        /* <DEDUP_REMOVED lines=15> */
[----:B------:R-:W-:Y:S01]  /*1fe0*/  F2FP.BF16.F32.PACK_AB R62, R61, R82 ;  /* 0x000000523d3e723e */ /* 0x000fe200000010ff */
[----:B------:R-:W-:Y:S01]  /*1ff0*/  FADD R70, R63, R70 ;  /* 0x000000463f467221 */ /* 0x000fe20000000000 */
[----:B------:R-:W-:-:S02]  /*2000*/  F2FP.BF16.F32.PACK_AB R61, R89, R80 ;  /* 0x00000050593d723e */ /* 0x000fc400000010ff */
[----:B------:R-:W-:Y:S01]  /*2010*/  F2FP.BF16.F32.PACK_AB R63, R63, R84 ;  /* 0x000000543f3f723e */ /* 0x000fe200000010ff */
[----:B------:R-:W-:Y:S06]  /*2020*/  BAR.SYNC.DEFER_BLOCKING 0x0 ;  /* 0x0000000000007b1d */ /* 0x000fec0000010000 */
[----:B------:R-:W0:Y:S04]  /*2030*/  SHFL.BFLY PT, R74, R75, 0x2, 0x1f ;  /* 0x0c401f004b4a7f89 */ /* 0x000e2800000e0000 */
[----:B------:R-:W1:Y:S04]  /*2040*/  SHFL.BFLY PT, R65, R76, 0x2, 0x1f ;  /* 0x0c401f004c417f89 */ /* 0x000e6800000e0000 */
[----:B------:R-:W2:Y:S04]  /*2050*/  SHFL.BFLY PT, R81, R6, 0x2, 0x1f ;  /* 0x0c401f0006517f89 */ /* 0x000ea800000e0000 */
[----:B------:R-:W3:Y:S01]  /*2060*/  SHFL.BFLY PT, R83, R70, 0x2, 0x1f ;  /* 0x0c401f0046537f89 */ /* 0x000ee200000e0000 */
[----:B------:R-:W-:-:S06]  /*2070*/  WARPGROUP.ARRIVE ;  /* 0x00000000000079c5 */ /* 0x000fcc0000000000 */
[----:B------:R-:W-:Y:S03]  /*2080*/  HGMMA.64x32x16.F32.BF16 R40, R56, gdesc[UR4], R40 ;  /* 0x0060000438287df0 */ /* 0x000fe60008701828 */
[----:B------:R-:W-:Y:S01]  /*2090*/  HGMMA.64x32x16.F32.BF16 R24, R60, gdesc[UR4], R24, gsb0 ;  /* 0x006000043c187df0 */ /* 0x000fe20008001818 */
[----:B0-----:R-:W-:Y:S01]  /*20a0*/  FADD R74, R75, R74 ;  /* 0x0000004a4b4a7221 */ /* 0x001fe20000000000 */
[----:B-1----:R-:W-:Y:S01]  /*20b0*/  FADD R65, R76, R65 ;  /* 0x000000414c417221 */ /* 0x002fe20000000000 */
[----:B--2---:R-:W-:Y:S01]  /*20c0*/  FADD R81, R6, R81 ;  /* 0x0000005106517221 */ /* 0x004fe20000000000 */
[----:B---3--:R-:W-:Y:S02]  /*20d0*/  FADD R83, R70, R83 ;  /* 0x0000005346537221 */ /* 0x008fe40000000000 */
[----:B------:R-:W0:Y:S04]  /*20e0*/  SHFL.BFLY PT, R3, R74, 0x1, 0x1f ;  /* 0x0c201f004a037f89 */ /* 0x000e2800000e0000 */
[----:B------:R-:W1:Y:S04]  /*20f0*/  SHFL.BFLY PT, R6, R65, 0x1, 0x1f ;  /* 0x0c201f0041067f89 */ /* 0x000e6800000e0000 */
[----:B------:R-:W2:Y:S04]  /*2100*/  SHFL.BFLY PT, R70, R81, 0x1, 0x1f ;  /* 0x0c201f0051467f89 */ /* 0x000ea800000e0000 */
[----:B------:R-:W3:Y:S01]  /*2110*/  SHFL.BFLY PT, R76, R83, 0x1, 0x1f ;  /* 0x0c201f00534c7f89 */ /* 0x000ee200000e0000 */
[----:B------:R-:W-:-:S06]  /*2120*/  UIADD3 UR4, UR4, 0x10, URZ ;  /* 0x0000001004047890 */ /* 0x000fcc000fffe03f */
[----:B------:R-:W-:Y:S01]  /*2130*/  ISETP.LE.AND P0, PT, R19, UR4, PT ;  /* 0x0000000413007c0c */ /* 0x000fe2000bf03270 */
[----:B0-----:R-:W-:Y:S01]  /*2140*/  FADD R85, R74, R3 ;  /* 0x000000034a557221 */ /* 0x001fe20000000000 */
[----:B-1----:R-:W-:Y:S01]  /*2150*/  FADD R6, R65, R6 ;  /* 0x0000000641067221 */ /* 0x002fe20000000000 */
[----:B--2---:R-:W-:Y:S01]  /*2160*/  FADD R75, R81, R70 ;  /* 0x00000046514b7221 */ /* 0x004fe20000000000 */
[----:B---3--:R-:W-:Y:S01]  /*2170*/  FADD R3, R83, R76 ;  /* 0x0000004c53037221 */ /* 0x008fe20000000000 */
[----:B------:R-:W-:Y:S02]  /*2180*/  WARPGROUP.DEPBAR.LE gsb0, 0x0 ;  /* 0x00008000000079c5 */ /* 0x000fe40000010000 */
[----:B------:R-:W-:Y:S01]  /*2190*/  FFMA R18, R69, R18, R6 ;  /* 0x0000001245127223 */ /* 0x000fe20000000006 */
[----:B------:R-:W-:Y:S01]  /*21a0*/  FFMA R23, R68, R23, R75 ;  /* 0x0000001744177223 */ /* 0x000fe2000000004b */
[----:B------:R-:W-:Y:S01]  /*21b0*/  FFMA R73, R4, R73, R3 ;  /* 0x0000004904497223 */ /* 0x000fe20000000003 */
[----:B------:R-:W-:Y:S01]  /*21c0*/  FFMA R17, R66, R17, R85 ;  /* 0x0000001142117223 */ /* 0x000fe20000000055 */
[----:B------:R-:W-:Y:S01]  /*21d0*/  LEA R77, R5, R77, 0x4 ;  /* 0x0000004d054d7211 */ /* 0x000fe200078e20ff */
[----:B------:R-:W-:Y:S01]  /*21e0*/  IMAD R79, R7, 0x10, R79 ;  /* 0x00000010074f7824 */ /* 0x000fe200078e024f */
[----:B------:R-:W-:Y:S01]  /*21f0*/  MOV R3, R71 ;  /* 0x0000004700037202 */ /* 0x000fe20000000f00 */
[----:B------:R-:W-:Y:S01]  /*2200*/  IMAD.MOV.U32 R76, RZ, RZ, R67 ;  /* 0x000000ffff4c7224 */ /* 0x000fe200078e0043 */
[----:B------:R-:W-:-:S02]  /*2210*/  MOV R6, R67 ;  /* 0x0000004300067202 */ /* 0x000fc40000000f00 */
[-C--:B------:R-:W-:Y:S02]  /*2220*/  MOV R4, R64.reuse ;  /* 0x0000004000047202 */ /* 0x080fe40000000f00 */
[----:B------:R-:W-:Y:S02]  /*2230*/  MOV R74, R71 ;  /* 0x00000047004a7202 */ /* 0x000fe40000000f00 */
[----:B------:R-:W-:Y:S02]  /*2240*/  MOV R75, R64 ;  /* 0x00000040004b7202 */ /* 0x000fe40000000f00 */
[----:B------:R-:W-:Y:S01]  /*2250*/  MOV R78, R16 ;  /* 0x00000010004e7202 */ /* 0x000fe20000000f00 */
[----:B------:R-:W-:Y:S06]  /*2260*/  @!P0 BRA `(.L_x_1) ;  /* 0xfffffff000608947 */ /* 0x000fec000383ffff */
.L_x_0:
[----:B------:R-:W-:Y:S01]  /*2270*/  LOP3.LUT R5, R0, 0xf, RZ, 0xc0, !PT ;  /* 0x0000000f00057812 */ /* 0x000fe200078ec0ff */
[----:B------:R-:W-:Y:S01]  /*2280*/  FMUL R8, R39, 0.25 ;  /* 0x3e80000027087820 */ /* 0x000fe20000400000 */
[----:B------:R-:W-:Y:S01]  /*2290*/  FSETP.GT.AND P0, PT, |R73|, 8.50705917302346158658e+37, PT ;  /* 0x7e8000004900780b */ /* 0x000fe20003f04200 */
[----:B------:R-:W-:Y:S01]  /*22a0*/  FMUL R10, R31, 0.25 ;  /* 0x3e8000001f0a7820 */ /* 0x000fe20000400000 */
[----:B------:R-:W-:Y:S01]  /*22b0*/  LOP3.LUT R20, R20, 0x800, RZ, 0xc0, !PT ;  /* 0x0000080014147812 */ /* 0x000fe200078ec0ff */
[----:B------:R-:W-:Y:S01]  /*22c0*/  FMUL R7, R34, 0.25 ;  /* 0x3e80000022077820 */ /* 0x000fe20000400000 */
[----:B------:R-:W-:Y:S01]  /*22d0*/  LEA R5, R5, UR17, 0x4 ;  /* 0x0000001105057c11 */ /* 0x000fe2000f8e20ff */
[----:B------:R-:W-:Y:S01]  /*22e0*/  FMUL R12, R51, 0.25 ;  /* 0x3e800000330c7820 */ /* 0x000fe20000400000 */
[----:B------:R-:W-:Y:S01]  /*22f0*/  FSEL R39, R8, R39, P0 ;  /* 0x0000002708277208 */ /* 0x000fe20000000000 */
[----:B------:R-:W-:Y:S01]  /*2300*/  FMUL R8, R35, 0.25 ;  /* 0x3e80000023087820 */ /* 0x000fe20000400000 */
[----:B------:R-:W-:Y:S01]  /*2310*/  IADD3 R56, R20, R5, RZ ;  /* 0x0000000514387210 */ /* 0x000fe20007ffe0ff */
[----:B------:R-:W-:Y:S01]  /*2320*/  FMUL R5, R38, 0.25 ;  /* 0x3e80000026057820 */ /* 0x000fe20000400000 */
[----:B------:R-:W-:Y:S01]  /*2330*/  LOP3.LUT R21, R21, 0x38, RZ, 0xc0, !PT ;  /* 0x0000003815157812 */ /* 0x000fe200078ec0ff */
[----:B------:R-:W-:Y:S01]  /*2340*/  FMUL R14, R47, 0.25 ;  /* 0x3e8000002f0e7820 */ /* 0x000fe20000400000 */
[----:B------:R-:W-:Y:S01]  /*2350*/  FSEL R35, R8, R35, P0 ;  /* 0x0000002308237208 */ /* 0x000fe20000000000 */
[----:B------:R-:W-:Y:S01]  /*2360*/  FMUL R8, R37, 0.25 ;  /* 0x3e80000025087820 */ /* 0x000fe20000400000 */
[----:B------:R-:W-:Y:S01]  /*2370*/  FSEL R38, R5, R38, P0 ;  /* 0x0000002605267208 */ /* 0x000fe20000000000 */
[----:B------:R-:W-:Y:S01]  /*2380*/  FMUL R5, R36, 0.25 ;  /* 0x3e80000024057820 */ /* 0x000fe20000400000 */
[----:B------:R-:W-:Y:S01]  /*2390*/  FSETP.GT.AND P1, PT, |R23|, 8.50705917302346158658e+37, PT ;  /* 0x7e8000001700780b */ /* 0x000fe20003f24200 */
[----:B------:R-:W-:Y:S01]  /*23a0*/  FMUL R11, R42, 0.25 ;  /* 0x3e8000002a0b7820 */ /* 0x000fe20000400000 */
[----:B------:R-:W-:Y:S01]  /*23b0*/  LOP3.LUT R58, R0, 0xf0, RZ, 0xc0, !PT ;  /* 0x000000f0003a7812 */ /* 0x000fe200078ec0ff */
[----:B------:R-:W-:Y:S01]  /*23c0*/  FMUL R9, R30, 0.25 ;  /* 0x3e8000001e097820 */ /* 0x000fe20000400000 */
[----:B------:R-:W-:Y:S01]  /*23d0*/  IADD3 R21, R21, UR17, RZ ;  /* 0x0000001115157c10 */ /* 0x000fe2000fffe0ff */
[----:B------:R-:W-:Y:S01]  /*23e0*/  FMUL R22, R33, 0.25 ;  /* 0x3e80000021167820 */ /* 0x000fe20000400000 */
[----:B------:R-:W-:Y:S01]  /*23f0*/  FSEL R37, R8, R37, P1 ;  /* 0x0000002508257208 */ /* 0x000fe20000800000 */
[----:B------:R-:W-:Y:S01]  /*2400*/  FMUL R8, R29, 0.25 ;  /* 0x3e8000001d087820 */ /* 0x000fe20000400000 */
[----:B------:R-:W-:Y:S01]  /*2410*/  FSEL R36, R5, R36, P1 ;  /* 0x0000002405247208 */ /* 0x000fe20000800000 */
[----:B------:R-:W-:Y:S01]  /*2420*/  FMUL R5, R28, 0.25 ;  /* 0x3e8000001c057820 */ /* 0x000fe20000400000 */
[----:B------:R-:W-:Y:S01]  /*2430*/  MOV R75, R18 ;  /* 0x00000012004b7202 */ /* 0x000fe20000000f00 */
[----:B------:R-:W-:Y:S01]  /*2440*/  IMAD R58, R58, 0x4, R21 ;  /* 0x000000043a3a7824 */ /* 0x000fe200078e0215 */
[----:B------:R-:W-:Y:S01]  /*2450*/  FSEL R15, R10, R31, P0 ;  /* 0x0000001f0a0f7208 */ /* 0x000fe20000000000 */
[----:B------:R-:W-:Y:S01]  /*2460*/  FMUL R10, R27, 0.25 ;  /* 0x3e8000001b0a7820 */ /* 0x000fe20000400000 */
[----:B------:R-:W-:Y:S01]  /*2470*/  FSEL R34, R7, R34, P0 ;  /* 0x0000002207227208 */ /* 0x000fe20000000000 */
[----:B------:R-:W-:Y:S01]  /*2480*/  FMUL R7, R26, 0.25 ;  /* 0x3e8000001a077820 */ /* 0x000fe20000400000 */
[----:B------:R-:W-:Y:S01]  /*2490*/  FSEL R21, R8, R29, P1 ;  /* 0x0000001d08157208 */ /* 0x000fe20000800000 */
[----:B------:R-:W-:Y:S01]  /*24a0*/  FMUL R18, R73, 8388608 ;  /* 0x4b00000049127820 */ /* 0x000fe20000400000 */
[----:B------:R-:W-:Y:S01]  /*24b0*/  FSETP.GT.AND P2, PT, |R75|, 8.50705917302346158658e+37, PT ;  /* 0x7e8000004b00780b */ /* 0x000fe20003f44200 */
[----:B------:R-:W-:Y:S01]  /*24c0*/  FMUL R19, R32, 0.25 ;  /* 0x3e80000020137820 */ /* 0x000fe20000400000 */
[----:B------:R-:W-:Y:S01]  /*24d0*/  FSEL R8, R5, R28, P1 ;  /* 0x0000001c05087208 */ /* 0x000fe20000800000 */
[----:B------:R-:W-:Y:S01]  /*24e0*/  FMUL R5, R54, 0.25 ;  /* 0x3e80000036057820 */ /* 0x000fe20000400000 */
[----:B------:R-:W-:Y:S01]  /*24f0*/  FSEL R27, R10, R27, P0 ;  /* 0x0000001b0a1b7208 */ /* 0x000fe20000000000 */
[----:B------:R-:W-:Y:S01]  /*2500*/  FMUL R10, R25, 0.25 ;  /* 0x3e800000190a7820 */ /* 0x000fe20000400000 */
[----:B------:R-:W-:Y:S01]  /*2510*/  FSEL R26, R7, R26, P0 ;  /* 0x0000001a071a7208 */ /* 0x000fe20000000000 */
[----:B------:R-:W-:Y:S01]  /*2520*/  FMUL R7, R50, 0.25 ;  /* 0x3e80000032077820 */ /* 0x000fe20000400000 */
[----:B------:R-:W-:Y:S01]  /*2530*/  FSEL R51, R12, R51, P2 ;  /* 0x000000330c337208 */ /* 0x000fe20001000000 */
[----:B------:R-:W-:Y:S01]  /*2540*/  FMUL R12, R43, 0.25 ;  /* 0x3e8000002b0c7820 */ /* 0x000fe20000400000 */
[----:B------:R-:W-:Y:S01]  /*2550*/  MOV R77, R17 ;  /* 0x00000011004d7202 */ /* 0x000fe20000000f00 */
[----:B------:R-:W-:Y:S01]  /*2560*/  BAR.SYNC.DEFER_BLOCKING 0x0 ;  /* 0x0000000000007b1d */ /* 0x000fe20000010000 */
[----:B------:R-:W-:Y:S01]  /*2570*/  FSEL R54, R5, R54, P2 ;  /* 0x0000003605367208 */ /* 0x000fe20001000000 */
[----:B------:R-:W-:Y:S01]  /*2580*/  FMUL R5, R52, 0.25 ;  /* 0x3e80000034057820 */ /* 0x000fe20000400000 */
[----:B------:R-:W-:Y:S01]  /*2590*/  FSEL R25, R10, R25, P1 ;  /* 0x000000190a197208 */ /* 0x000fe20000800000 */
[----:B------:R-:W-:Y:S01]  /*25a0*/  FMUL R10, R55, 0.25 ;  /* 0x3e800000370a7820 */ /* 0x000fe20000400000 */
[----:B------:R-:W-:Y:S01]  /*25b0*/  FSETP.GT.AND P3, PT, |R77|, 8.50705917302346158658e+37, PT ;  /* 0x7e8000004d00780b */ /* 0x000fe20003f64200 */
[----:B------:R-:W-:Y:S01]  /*25c0*/  ULDC.64 UR4, c[0x0][0x270] ;  /* 0x00009c0000047ab9 */ /* 0x000fe20000000a00 */
[----:B------:R-:W-:Y:S01]  /*25d0*/  FSEL R50, R7, R50, P2 ;  /* 0x0000003207327208 */ /* 0x000fe20001000000 */
[----:B------:R-:W-:Y:S01]  /*25e0*/  FMUL R7, R46, 0.25 ;  /* 0x3e8000002e077820 */ /* 0x000fe20000400000 */
[----:B------:R-:W-:Y:S01]  /*25f0*/  FSEL R67, R12, R43, P2 ;  /* 0x0000002b0c437208 */ /* 0x000fe20001000000 */
[C---:B------:R-:W-:Y:S01]  /*2600*/  FMUL R12, R77.reuse, 8388608 ;  /* 0x4b0000004d0c7820 */ /* 0x040fe20000400000 */
[----:B------:R-:W-:Y:S01]  /*2610*/  FSETP.GEU.AND P4, PT, R77, 1.175494350822287508e-38, PT ;  /* 0x008000004d00780b */ /* 0x000fe20003f8e000 */
[----:B------:R-:W-:Y:S01]  /*2620*/  UIMAD UR4, UR16, UR4, URZ ;  /* 0x00000004100472a4 */ /* 0x000fe2000f8e023f */
[----:B------:R-:W-:Y:S01]  /*2630*/  FSEL R57, R5, R52, P3 ;  /* 0x0000003405397208 */ /* 0x000fe20001800000 */
[----:B------:R-:W-:Y:S01]  /*2640*/  FMUL R5, R48, 0.25 ;  /* 0x3e80000030057820 */ /* 0x000fe20000400000 */
[----:B------:R-:W-:Y:S01]  /*2650*/  FSEL R55, R10, R55, P2 ;  /* 0x000000370a377208 */ /* 0x000fe20001000000 */
[----:B------:R-:W-:Y:S01]  /*2660*/  FMUL R10, R53, 0.25 ;  /* 0x3e800000350a7820 */ /* 0x000fe20000400000 */
[----:B------:R-:W-:Y:S01]  /*2670*/  FSEL R46, R7, R46, P2 ;  /* 0x0000002e072e7208 */ /* 0x000fe20001000000 */
[----:B------:R-:W-:Y:S01]  /*2680*/  FMUL R7, R44, 0.25 ;  /* 0x3e8000002c077820 */ /* 0x000fe20000400000 */
[----:B------:R-:W-:-:S02]  /*2690*/  FSEL R12, R12, R77, !P4 ;  /* 0x0000004d0c0c7208 */ /* 0x000fc40006000000 */
[----:B------:R-:W-:Y:S01]  /*26a0*/  FSEL R47, R14, R47, P2 ;  /* 0x0000002f0e2f7208 */ /* 0x000fe20001000000 */
[----:B------:R-:W-:Y:S01]  /*26b0*/  FMUL R14, R45, 0.25 ;  /* 0x3e8000002d0e7820 */ /* 0x000fe20000400000 */
[----:B------:R-:W-:Y:S02]  /*26c0*/  FSEL R61, R5, R48, P3 ;  /* 0x00000030053d7208 */ /* 0x000fe40001800000 */
[----:B------:R-:W-:Y:S02]  /*26d0*/  IADD3 R5, R12, -0x3f3504f3, RZ ;  /* 0xc0cafb0d0c057810 */ /* 0x000fe40007ffe0ff */
[----:B------:R-:W-:Y:S01]  /*26e0*/  FSEL R53, R10, R53, P3 ;  /* 0x000000350a357208 */ /* 0x000fe20001800000 */
[----:B------:R-:W-:Y:S01]  /*26f0*/  FMUL R10, R49, 0.25 ;  /* 0x3e800000310a7820 */ /* 0x000fe20000400000 */
[----:B------:R-:W-:Y:S02]  /*2700*/  FSEL R65, R7, R44, P3 ;  /* 0x0000002c07417208 */ /* 0x000fe40001800000 */
[----:B------:R-:W-:Y:S01]  /*2710*/  FSEL R63, R14, R45, P3 ;  /* 0x0000002d0e3f7208 */ /* 0x000fe20001800000 */
[----:B------:R-:W-:Y:S01]  /*2720*/  FMUL R14, R41, 0.25 ;  /* 0x3e800000290e7820 */ /* 0x000fe20000400000 */
[----:B------:R-:W-:-:S02]  /*2730*/  SHF.R.U32.HI R7, RZ, 0x1, R0 ;  /* 0x00000001ff077819 */ /* 0x000fc40000011600 */
[----:B------:R-:W-:Y:S01]  /*2740*/  LOP3.LUT R43, R5, 0xff800000, RZ, 0xc0, !PT ;  /* 0xff800000052b7812 */ /* 0x000fe200078ec0ff */
[----:B------:R-:W-:Y:S01]  /*2750*/  FMUL R5, R40, 0.25 ;  /* 0x3e80000028057820 */ /* 0x000fe20000400000 */
[----:B------:R-:W-:Y:S02]  /*2760*/  FSEL R69, R11, R42, P2 ;  /* 0x0000002a0b457208 */ /* 0x000fe40001000000 */
[----:B------:R-:W-:Y:S02]  /*2770*/  FSEL R59, R10, R49, P3 ;  /* 0x000000310a3b7208 */ /* 0x000fe40001800000 */
[----:B------:R-:W-:Y:S02]  /*2780*/  LOP3.LUT R11, R7, 0x4, RZ, 0xc0, !PT ;  /* 0x00000004070b7812 */ /* 0x000fe400078ec0ff */
[----:B------:R-:W-:Y:S02]  /*2790*/  FSEL R7, RZ, -23, P4 ;  /* 0xc1b80000ff077808 */ /* 0x000fe40002000000 */
[----:B------:R-:W-:Y:S01]  /*27a0*/  I2FP.F32.S32 R10, R43 ;  /* 0x0000002b000a7245 */ /* 0x000fe20000201400 */
[----:B------:R-:W-:Y:S01]  /*27b0*/  IMAD.IADD R43, R12, 0x1, -R43 ;  /* 0x000000010c2b7824 */ /* 0x000fe200078e0a2b */
[----:B------:R-:W-:Y:S01]  /*27c0*/  FSEL R41, R14, R41, P3 ;  /* 0x000000290e297208 */ /* 0x000fe20001800000 */
[C---:B------:R-:W-:Y:S01]  /*27d0*/  FMUL R14, R75.reuse, 8388608 ;  /* 0x4b0000004b0e7820 */ /* 0x040fe20000400000 */
[----:B------:R-:W-:Y:S01]  /*27e0*/  FSETP.GEU.AND P6, PT, R75, 1.175494350822287508e-38, PT ;  /* 0x008000004b00780b */ /* 0x000fe20003fce000 */
[----:B------:R-:W-:Y:S01]  /*27f0*/  FFMA.FTZ R7, R10, 1.1920928955078125e-07, R7 ;  /* 0x340000000a077823 */ /* 0x000fe20000010007 */
[----:B------:R-:W-:Y:S01]  /*2800*/  FSETP.GEU.AND P5, PT, R73, 1.175494350822287508e-38, PT ;  /* 0x008000004900780b */ /* 0x000fe20003fae000 */
[----:B------:R-:W-:Y:S01]  /*2810*/  FMUL R10, R23, 8388608 ;  /* 0x4b000000170a7820 */ /* 0x000fe20000400000 */
[----:B------:R-:W-:Y:S01]  /*2820*/  FSEL R20, R9, R30, P0 ;  /* 0x0000001e09147208 */ /* 0x000fe20000000000 */
[----:B------:R-:W-:Y:S01]  /*2830*/  FMUL R9, R24, 0.25 ;  /* 0x3e80000018097820 */ /* 0x000fe20000400000 */
[----:B------:R-:W-:Y:S01]  /*2840*/  FSETP.GEU.AND P4, PT, R23, 1.175494350822287508e-38, PT ;  /* 0x008000001700780b */ /* 0x000fe20003f8e000 */
[----:B------:R-:W-:Y:S01]  /*2850*/  FADD R43, R43, -1 ;  /* 0xbf8000002b2b7421 */ /* 0x000fe20000000000 */
[----:B------:R-:W-:-:S02]  /*2860*/  FSEL R14, R14, R75, !P6 ;  /* 0x0000004b0e0e7208 */ /* 0x000fc40007000000 */
[----:B------:R-:W-:Y:S02]  /*2870*/  FSEL R28, RZ, -23, P6 ;  /* 0xc1b80000ff1c7808 */ /* 0x000fe40003000000 */
[C---:B------:R-:W-:Y:S02]  /*2880*/  FSETP.GEU.AND P6, PT, |R73|.reuse, 1.175494350822287508e-38, PT ;  /* 0x008000004900780b */ /* 0x040fe40003fce200 */
[----:B------:R-:W-:Y:S01]  /*2890*/  FSEL R18, R18, R73, !P5 ;  /* 0x0000004912127208 */ /* 0x000fe20006800000 */
[----:B------:R-:W-:Y:S01]  /*28a0*/  @P0 FMUL R73, R73, 0.25 ;  /* 0x3e80000049490820 */ /* 0x000fe20000400000 */
[----:B------:R-:W-:Y:S02]  /*28b0*/  FSEL R13, R10, R23, !P4 ;  /* 0x000000170a0d7208 */ /* 0x000fe40006000000 */
[C---:B------:R-:W-:Y:S01]  /*28c0*/  FSETP.GEU.AND P0, PT, |R23|.reuse, 1.175494350822287508e-38, PT ;  /* 0x008000001700780b */ /* 0x040fe20003f0e200 */
[----:B------:R-:W-:Y:S01]  /*28d0*/  @P1 FMUL R23, R23, 0.25 ;  /* 0x3e80000017171820 */ /* 0x000fe20000400000 */
[----:B------:R-:W-:-:S02]  /*28e0*/  FSEL R22, R22, R33, P1 ;  /* 0x0000002116167208 */ /* 0x000fc40000800000 */
[----:B------:R-:W-:Y:S02]  /*28f0*/  FSEL R19, R19, R32, P1 ;  /* 0x0000002013137208 */ /* 0x000fe40000800000 */
[----:B------:R-:W-:Y:S01]  /*2900*/  FSEL R9, R9, R24, P1 ;  /* 0x0000001809097208 */ /* 0x000fe20000800000 */
[----:B------:R-:W-:Y:S01]  /*2910*/  @!P6 FMUL R73, R73, 16777216 ;  /* 0x4b8000004949e820 */ /* 0x000fe20000400000 */
[----:B------:R-:W-:Y:S01]  /*2920*/  FSEL R71, R5, R40, P3 ;  /* 0x0000002805477208 */ /* 0x000fe20001800000 */
[----:B------:R-:W-:Y:S01]  /*2930*/  IMAD.IADD R5, R11, 0x1, R58 ;  /* 0x000000010b057824 */ /* 0x000fe200078e023a */
[----:B------:R-:W-:Y:S01]  /*2940*/  FSEL R17, RZ, -23, P4 ;  /* 0xc1b80000ff117808 */ /* 0x000fe20002000000 */
[----:B------:R-:W-:Y:S01]  /*2950*/  @!P6 FMUL R38, R38, 16777216 ;  /* 0x4b8000002626e820 */ /* 0x000fe20000400000 */
[C---:B------:R-:W-:Y:S01]  /*2960*/  FSETP.GEU.AND P4, PT, |R75|.reuse, 1.175494350822287508e-38, PT ;  /* 0x008000004b00780b */ /* 0x040fe20003f8e200 */
[----:B------:R-:W-:Y:S01]  /*2970*/  @P2 FMUL R75, R75, 0.25 ;  /* 0x3e8000004b4b2820 */ /* 0x000fe20000400000 */
[C---:B------:R-:W-:Y:S01]  /*2980*/  FSETP.GEU.AND P1, PT, |R77|.reuse, 1.175494350822287508e-38, PT ;  /* 0x008000004d00780b */ /* 0x040fe20003f2e200 */
[----:B------:R-:W-:Y:S01]  /*2990*/  @P3 FMUL R77, R77, 0.25 ;  /* 0x3e8000004d4d3820 */ /* 0x000fe20000400000 */
[----:B------:R-:W-:Y:S01]  /*29a0*/  IADD3 R11, R13, -0x3f3504f3, RZ ;  /* 0xc0cafb0d0d0b7810 */ /* 0x000fe20007ffe0ff */
[----:B------:R-:W-:Y:S01]  /*29b0*/  @!P0 FMUL R23, R23, 16777216 ;  /* 0x4b80000017178820 */ /* 0x000fe20000400000 */
[----:B------:R-:W-:Y:S01]  /*29c0*/  IADD3 R10, R14, -0x3f3504f3, RZ ;  /* 0xc0cafb0d0e0a7810 */ /* 0x000fe20007ffe0ff */
[----:B------:R-:W0:Y:S01]  /*29d0*/  MUFU.RCP R73, R73 ;  /* 0x0000004900497308 */ /* 0x000e220000001000 */
[----:B------:R-:W-:Y:S01]  /*29e0*/  LOP3.LUT R30, R11, 0xff800000, RZ, 0xc0, !PT ;  /* 0xff8000000b1e7812 */ /* 0x000fe200078ec0ff */
[----:B------:R-:W-:Y:S01]  /*29f0*/  @!P6 FMUL R39, R39, 16777216 ;  /* 0x4b8000002727e820 */ /* 0x000fe20000400000 */
[----:B------:R-:W-:Y:S01]  /*2a00*/  LOP3.LUT R45, R10, 0xff800000, RZ, 0xc0, !PT ;  /* 0xff8000000a2d7812 */ /* 0x000fe200078ec0ff */
[----:B------:R-:W-:Y:S01]  /*2a10*/  @!P6 FMUL R35, R35, 16777216 ;  /* 0x4b8000002323e820 */ /* 0x000fe20000400000 */
[----:B------:R-:W-:Y:S01]  /*2a20*/  I2FP.F32.S32 R10, R30 ;  /* 0x0000001e000a7245 */ /* 0x000fe20000201400 */
[----:B------:R-:W-:Y:S01]  /*2a30*/  @!P4 FMUL R75, R75, 16777216 ;  /* 0x4b8000004b4bc820 */ /* 0x000fe20000400000 */
[----:B------:R-:W-:Y:S01]  /*2a40*/  IADD3 R24, R18, -0x3f3504f3, RZ ;  /* 0xc0cafb0d12187810 */ /* 0x000fe20007ffe0ff */
[----:B------:R-:W-:Y:S01]  /*2a50*/  @!P1 FMUL R77, R77, 16777216 ;  /* 0x4b8000004d4d9820 */ /* 0x000fe20000400000 */
[----:B------:R-:W-:Y:S01]  /*2a60*/  FSEL R29, RZ, -23, P5 ;  /* 0xc1b80000ff1d7808 */ /* 0x000fe20002800000 */
[----:B------:R-:W-:Y:S01]  /*2a70*/  FFMA.FTZ R17, R10, 1.1920928955078125e-07, R17 ;  /* 0x340000000a117823 */ /* 0x000fe20000010011 */
[----:B------:R-:W-:Y:S01]  /*2a80*/  MUFU.RCP R42, R75 ;  /* 0x0000004b002a7308 */ /* 0x000fe20000001000 */
[----:B------:R-:W-:Y:S01]  /*2a90*/  LOP3.LUT R49, R24, 0xff800000, RZ, 0xc0, !PT ;  /* 0xff80000018317812 */ /* 0x000fe200078ec0ff */
[----:B------:R-:W-:Y:S01]  /*2aa0*/  @!P6 FMUL R34, R34, 16777216 ;  /* 0x4b8000002222e820 */ /* 0x000fe20000400000 */
[----:B------:R-:W-:Y:S01]  /*2ab0*/  @!P6 FMUL R26, R26, 16777216 ;  /* 0x4b8000001a1ae820 */ /* 0x000fe20000400000 */
[----:B------:R-:W-:Y:S01]  /*2ac0*/  I2FP.F32.S32 R11, R45 ;  /* 0x0000002d000b7245 */ /* 0x000fe20000201400 */
[----:B------:R-:W-:Y:S01]  /*2ad0*/  @!P0 FMUL R37, R37, 16777216 ;  /* 0x4b80000025258820 */ /* 0x000fe20000400000 */
[----:B------:R-:W-:Y:S01]  /*2ae0*/  I2FP.F32.S32 R24, R49 ;  /* 0x0000003100187245 */ /* 0x000fe20000201400 */
[----:B------:R-:W-:Y:S01]  /*2af0*/  @!P0 FMUL R36, R36, 16777216 ;  /* 0x4b80000024248820 */ /* 0x000fe20000400000 */
[----:B------:R1:W2:Y:S01]  /*2b00*/  MUFU.RCP R10, R23 ;  /* 0x00000017000a7308 */ /* 0x0002a20000001000 */
[----:B------:R-:W-:Y:S01]  /*2b10*/  @!P0 FMUL R22, R22, 16777216 ;  /* 0x4b80000016168820 */ /* 0x000fe20000400000 */
[----:B------:R-:W-:Y:S01]  /*2b20*/  @!P0 FMUL R19, R19, 16777216 ;  /* 0x4b80000013138820 */ /* 0x000fe20000400000 */
[----:B------:R-:W-:Y:S01]  /*2b30*/  @!P0 FMUL R21, R21, 16777216 ;  /* 0x4b80000015158820 */ /* 0x000fe20000400000 */
[----:B------:R-:W-:Y:S01]  /*2b40*/  @!P0 FMUL R8, R8, 16777216 ;  /* 0x4b80000008088820 */ /* 0x000fe20000400000 */
[----:B------:R-:W-:Y:S01]  /*2b50*/  @!P0 FMUL R25, R25, 16777216 ;  /* 0x4b80000019198820 */ /* 0x000fe20000400000 */
[----:B------:R-:W-:Y:S01]  /*2b60*/  @!P0 FMUL R9, R9, 16777216 ;  /* 0x4b80000009098820 */ /* 0x000fe20000400000 */
[----:B------:R-:W-:Y:S01]  /*2b70*/  FFMA.FTZ R29, R24, 1.1920928955078125e-07, R29 ;  /* 0x34000000181d7823 */ /* 0x000fe2000001001d */
[----:B------:R-:W3:Y:S01]  /*2b80*/  MUFU.RCP R48, R77 ;  /* 0x0000004d00307308 */ /* 0x000ee20000001000 */
[----:B------:R-:W-:Y:S01]  /*2b90*/  @!P6 FMUL R27, R27, 16777216 ;  /* 0x4b8000001b1be820 */ /* 0x000fe20000400000 */
[----:B0-----:R-:W-:Y:S01]  /*2ba0*/  FMUL R33, R73, R38 ;  /* 0x0000002649217220 */ /* 0x001fe20000400000 */
[----:B------:R-:W-:Y:S01]  /*2bb0*/  @!P4 FMUL R67, R67, 16777216 ;  /* 0x4b8000004343c820 */ /* 0x000fe20000400000 */
[----:B------:R-:W-:Y:S01]  /*2bc0*/  @!P4 FMUL R69, R69, 16777216 ;  /* 0x4b8000004545c820 */ /* 0x000fe20000400000 */
[----:B------:R-:W-:Y:S01]  /*2bd0*/  @!P1 FMUL R41, R41, 16777216 ;  /* 0x4b80000029299820 */ /* 0x000fe20000400000 */
[----:B------:R-:W-:Y:S01]  /*2be0*/  @!P1 FMUL R71, R71, 16777216 ;  /* 0x4b80000047479820 */ /* 0x000fe20000400000 */
[C---:B------:R-:W-:Y:S01]  /*2bf0*/  FMUL R32, R73.reuse, R39 ;  /* 0x0000002749207220 */ /* 0x040fe20000400000 */
[C---:B-1----:R-:W-:Y:S01]  /*2c00*/  FMUL R23, R73.reuse, R35 ;  /* 0x0000002349177220 */ /* 0x042fe20000400000 */
[C---:B------:R-:W-:Y:S01]  /*2c10*/  FMUL R24, R73.reuse, R34 ;  /* 0x0000002249187220 */ /* 0x040fe20000400000 */
[----:B------:R-:W-:Y:S01]  /*2c20*/  FMUL R38, R73, R26 ;  /* 0x0000001a49267220 */ /* 0x000fe20000400000 */
[C---:B--2---:R-:W-:Y:S01]  /*2c30*/  FMUL R34, R10.reuse, R37 ;  /* 0x000000250a227220 */ /* 0x044fe20000400000 */
[C---:B------:R-:W-:Y:S01]  /*2c40*/  FMUL R35, R10.reuse, R36 ;  /* 0x000000240a237220 */ /* 0x040fe20000400000 */
[C---:B------:R-:W-:Y:S01]  /*2c50*/  FMUL R22, R10.reuse, R22 ;  /* 0x000000160a167220 */ /* 0x040fe20000400000 */
[C---:B------:R-:W-:Y:S01]  /*2c60*/  FMUL R19, R10.reuse, R19 ;  /* 0x000000130a137220 */ /* 0x040fe20000400000 */
[C---:B------:R-:W-:Y:S01]  /*2c70*/  FMUL R21, R10.reuse, R21 ;  /* 0x000000150a157220 */ /* 0x040fe20000400000 */
[C---:B------:R-:W-:Y:S01]  /*2c80*/  FMUL R26, R10.reuse, R8 ;  /* 0x000000080a1a7220 */ /* 0x040fe20000400000 */
[C---:B------:R-:W-:Y:S01]  /*2c90*/  FMUL R39, R10.reuse, R25 ;  /* 0x000000190a277220 */ /* 0x040fe20000400000 */
[----:B------:R-:W-:Y:S01]  /*2ca0*/  FFMA.FTZ R28, R11, 1.1920928955078125e-07, R28 ;  /* 0x340000000b1c7823 */ /* 0x000fe2000001001c */
[----:B------:R-:W-:Y:S01]  /*2cb0*/  FMUL R10, R10, R9 ;  /* 0x000000090a0a7220 */ /* 0x000fe20000400000 */
[----:B------:R-:W-:Y:S01]  /*2cc0*/  FMUL R11, R73, R27 ;  /* 0x0000001b490b7220 */ /* 0x000fe20000400000 */
[----:B------:R-:W-:Y:S01]  /*2cd0*/  @!P4 FMUL R55, R55, 16777216 ;  /* 0x4b8000003737c820 */ /* 0x000fe20000400000 */
[----:B------:R-:W-:Y:S01]  /*2ce0*/  @!P4 FMUL R54, R54, 16777216 ;  /* 0x4b8000003636c820 */ /* 0x000fe20000400000 */
[----:B------:R-:W-:Y:S01]  /*2cf0*/  @!P4 FMUL R51, R51, 16777216 ;  /* 0x4b8000003333c820 */ /* 0x000fe20000400000 */
[----:B------:R-:W-:Y:S01]  /*2d00*/  @!P4 FMUL R50, R50, 16777216 ;  /* 0x4b8000003232c820 */ /* 0x000fe20000400000 */
[----:B------:R-:W-:Y:S01]  /*2d10*/  @!P4 FMUL R47, R47, 16777216 ;  /* 0x4b8000002f2fc820 */ /* 0x000fe20000400000 */
[----:B------:R-:W-:Y:S01]  /*2d20*/  FMUL R9, R42, R67 ;  /* 0x000000432a097220 */ /* 0x000fe20000400000 */
[C---:B---3--:R-:W-:Y:S01]  /*2d30*/  FMUL R8, R48.reuse, R41 ;  /* 0x0000002930087220 */ /* 0x048fe20000400000 */
[----:B------:R-:W-:Y:S01]  /*2d40*/  FMUL R71, R48, R71 ;  /* 0x0000004730477220 */ /* 0x000fe20000400000 */
[----:B------:R-:W-:Y:S01]  /*2d50*/  FMUL R44, R42, R69 ;  /* 0x000000452a2c7220 */ /* 0x000fe20000400000 */
[----:B------:R-:W-:Y:S01]  /*2d60*/  LOP3.LUT R31, R0, 0xe0, RZ, 0xc0, !PT ;  /* 0x000000e0001f7812 */ /* 0x000fe200078ec0ff */
[----:B------:R-:W-:Y:S01]  /*2d70*/  @!P4 FMUL R46, R46, 16777216 ;  /* 0x4b8000002e2ec820 */ /* 0x000fe20000400000 */
[----:B------:R-:W-:Y:S01]  /*2d80*/  IADD3 R30, R13, -R30, RZ ;  /* 0x8000001e0d1e7210 */ /* 0x000fe20007ffe0ff */
[C---:B------:R-:W-:Y:S01]  /*2d90*/  FMUL R36, R42.reuse, R55 ;  /* 0x000000372a247220 */ /* 0x040fe20000400000 */
[C---:B------:R-:W-:Y:S01]  /*2da0*/  FMUL R37, R42.reuse, R54 ;  /* 0x000000362a257220 */ /* 0x040fe20000400000 */
[C---:B------:R-:W-:Y:S01]  /*2db0*/  FMUL R25, R42.reuse, R51 ;  /* 0x000000332a197220 */ /* 0x040fe20000400000 */
[C---:B------:R-:W-:Y:S01]  /*2dc0*/  FMUL R40, R42.reuse, R50 ;  /* 0x000000322a287220 */ /* 0x040fe20000400000 */
[C---:B------:R-:W-:Y:S01]  /*2dd0*/  FMUL R27, R42.reuse, R47 ;  /* 0x0000002f2a1b7220 */ /* 0x040fe20000400000 */
[----:B------:R-:W-:Y:S01]  /*2de0*/  LEA R31, R31, R56, 0x3 ;  /* 0x000000381f1f7211 */ /* 0x000fe200078e18ff */
[----:B------:R-:W-:Y:S01]  /*2df0*/  FMUL R42, R42, R46 ;  /* 0x0000002e2a2a7220 */ /* 0x000fe20000400000 */
[----:B------:R-:W-:Y:S01]  /*2e00*/  F2FP.BF16.F32.PACK_AB R8, R8, R71 ;  /* 0x000000470808723e */ /* 0x000fe200000010ff */
[----:B------:R-:W-:Y:S01]  /*2e10*/  FADD R30, R30, -1 ;  /* 0xbf8000001e1e7421 */ /* 0x000fe20000000000 */
[----:B------:R-:W-:Y:S01]  /*2e20*/  F2FP.BF16.F32.PACK_AB R9, R9, R44 ;  /* 0x0000002c0909723e */ /* 0x000fe200000010ff */
[----:B------:R-:W-:Y:S01]  /*2e30*/  @!P1 FMUL R53, R53, 16777216 ;  /* 0x4b80000035359820 */ /* 0x000fe20000400000 */
[----:B------:R-:W-:Y:S01]  /*2e40*/  F2FP.BF16.F32.PACK_AB R10, R39, R10 ;  /* 0x0000000a270a723e */ /* 0x000fe200000010ff */
[----:B------:R-:W-:Y:S01]  /*2e50*/  @!P1 FMUL R57, R57, 16777216 ;  /* 0x4b80000039399820 */ /* 0x000fe20000400000 */
[----:B------:R-:W-:Y:S01]  /*2e60*/  F2FP.BF16.F32.PACK_AB R11, R11, R38 ;  /* 0x000000260b0b723e */ /* 0x000fe200000010ff */
[----:B------:R-:W-:Y:S01]  /*2e70*/  @!P1 FMUL R59, R59, 16777216 ;  /* 0x4b8000003b3b9820 */ /* 0x000fe20000400000 */
[----:B------:R-:W-:Y:S01]  /*2e80*/  MOV R46, 0x3dc6b27f ;  /* 0x3dc6b27f002e7802 */ /* 0x000fe20000000f00 */
[----:B------:R-:W-:Y:S01]  /*2e90*/  @!P1 FMUL R61, R61, 16777216 ;  /* 0x4b8000003d3d9820 */ /* 0x000fe20000400000 */
[----:B------:R-:W-:Y:S01]  /*2ea0*/  IADD3 R45, R14, -R45, RZ ;  /* 0x8000002d0e2d7210 */ /* 0x000fe20007ffe0ff */
[----:B------:R0:W-:Y:S01]  /*2eb0*/  STSM.16.M88.4 [R31], R8 ;  /* 0x000000081f007844 */ /* 0x0001e20000000200 */
[----:B------:R-:W-:Y:S01]  /*2ec0*/  IADD3 R49, R18, -R49, RZ ;  /* 0x8000003112317210 */ /* 0x000fe20007ffe0ff */
[----:B------:R-:W-:Y:S01]  /*2ed0*/  @!P1 FMUL R63, R63, 16777216 ;  /* 0x4b8000003f3f9820 */ /* 0x000fe20000400000 */
[----:B------:R-:W-:Y:S01]  /*2ee0*/  @!P1 FMUL R65, R65, 16777216 ;  /* 0x4b80000041419820 */ /* 0x000fe20000400000 */
[----:B------:R-:W-:Y:S01]  /*2ef0*/  FADD R45, R45, -1 ;  /* 0xbf8000002d2d7421 */ /* 0x000fe20000000000 */
[----:B------:R-:W-:Y:S01]  /*2f00*/  ISETP.GE.U32.AND P0, PT, R12, 0x7f800000, PT ;  /* 0x7f8000000c00780c */ /* 0x000fe20003f06070 */
[----:B------:R-:W-:Y:S01]  /*2f10*/  FADD R49, R49, -1 ;  /* 0xbf80000031317421 */ /* 0x000fe20000000000 */
[----:B------:R-:W-:Y:S01]  /*2f20*/  ISETP.GE.U32.AND P1, PT, R14, 0x7f800000, PT ;  /* 0x7f8000000e00780c */ /* 0x000fe20003f26070 */
[----:B------:R-:W-:Y:S01]  /*2f30*/  @!P6 FMUL R15, R15, 16777216 ;  /* 0x4b8000000f0fe820 */ /* 0x000fe20000400000 */
[----:B------:R-:W-:Y:S01]  /*2f40*/  ISETP.GE.U32.AND P4, PT, R13, 0x7f800000, PT ;  /* 0x7f8000000d00780c */ /* 0x000fe20003f86070 */
[----:B------:R-:W-:Y:S01]  /*2f50*/  @!P6 FMUL R20, R20, 16777216 ;  /* 0x4b8000001414e820 */ /* 0x000fe20000400000 */
[C---:B------:R-:W-:Y:S01]  /*2f60*/  FMUL R39, R48.reuse, R53 ;  /* 0x0000003530277220 */ /* 0x040fe20000400000 */
[C---:B------:R-:W-:Y:S01]  /*2f70*/  FMUL R38, R48.reuse, R57 ;  /* 0x0000003930267220 */ /* 0x040fe20000400000 */
[C---:B------:R-:W-:Y:S01]  /*2f80*/  FMUL R41, R48.reuse, R59 ;  /* 0x0000003b30297220 */ /* 0x040fe20000400000 */
[C---:B------:R-:W-:Y:S01]  /*2f90*/  FMUL R44, R48.reuse, R61 ;  /* 0x0000003d302c7220 */ /* 0x040fe20000400000 */
[----:B------:R-:W-:Y:S01]  /*2fa0*/  FMUL R63, R48, R63 ;  /* 0x0000003f303f7220 */ /* 0x000fe20000400000 */
[CC--:B0-----:R-:W-:Y:S01]  /*2fb0*/  FFMA.FTZ R9, R30.reuse, R46.reuse, -0.16845393180847167969 ;  /* 0xbe2c7f301e097423 */ /* 0x0c1fe2000001002e */
[-C--:B------:R-:W-:Y:S01]  /*2fc0*/  FFMA.FTZ R8, R43, R46.reuse, -0.16845393180847167969 ;  /* 0xbe2c7f302b087423 */ /* 0x080fe2000001002e */
[-C--:B------:R-:W-:Y:S01]  /*2fd0*/  FFMA.FTZ R10, R45, R46.reuse, -0.16845393180847167969 ;  /* 0xbe2c7f302d0a7423 */ /* 0x080fe2000001002e */
[----:B------:R-:W-:Y:S01]  /*2fe0*/  FFMA.FTZ R46, R49, R46, -0.16845393180847167969 ;  /* 0xbe2c7f30312e7423 */ /* 0x000fe2000001002e */
[C---:B------:R-:W-:Y:S01]  /*2ff0*/  FFMA.FTZ R9, R30.reuse, R9, 0.1716887056827545166 ;  /* 0x3e2fcf2a1e097423 */ /* 0x040fe20000010009 */
[----:B------:R-:W-:Y:S01]  /*3000*/  FFMA.FTZ R8, R43, R8, 0.1716887056827545166 ;  /* 0x3e2fcf2a2b087423 */ /* 0x000fe20000010008 */
[----:B------:R-:W-:Y:S01]  /*3010*/  FFMA.FTZ R10, R45, R10, 0.1716887056827545166 ;  /* 0x3e2fcf2a2d0a7423 */ /* 0x000fe2000001000a */
[----:B------:R-:W-:Y:S01]  /*3020*/  FFMA.FTZ R46, R49, R46, 0.1716887056827545166 ;  /* 0x3e2fcf2a312e7423 */ /* 0x000fe2000001002e */
[C---:B------:R-:W-:Y:S01]  /*3030*/  FFMA.FTZ R9, R30.reuse, R9, -0.17900948226451873779 ;  /* 0xbe374e431e097423 */ /* 0x040fe20000010009 */
[----:B------:R-:W-:Y:S01]  /*3040*/  FFMA.FTZ R8, R43, R8, -0.17900948226451873779 ;  /* 0xbe374e432b087423 */ /* 0x000fe20000010008 */
[----:B------:R-:W-:Y:S01]  /*3050*/  FFMA.FTZ R10, R45, R10, -0.17900948226451873779 ;  /* 0xbe374e432d0a7423 */ /* 0x000fe2000001000a */
[----:B------:R-:W-:Y:S01]  /*3060*/  FFMA.FTZ R46, R49, R46, -0.17900948226451873779 ;  /* 0xbe374e43312e7423 */ /* 0x000fe2000001002e */
[C---:B------:R-:W-:Y:S01]  /*3070*/  FFMA.FTZ R9, R30.reuse, R9, 0.20512372255325317383 ;  /* 0x3e520bf41e097423 */ /* 0x040fe20000010009 */
[----:B------:R-:W-:Y:S01]  /*3080*/  FFMA.FTZ R8, R43, R8, 0.20512372255325317383 ;  /* 0x3e520bf42b087423 */ /* 0x000fe20000010008 */
[----:B------:R-:W-:Y:S01]  /*3090*/  FFMA.FTZ R10, R45, R10, 0.20512372255325317383 ;  /* 0x3e520bf42d0a7423 */ /* 0x000fe2000001000a */
[----:B------:R-:W-:Y:S01]  /*30a0*/  FFMA.FTZ R46, R49, R46, 0.20512372255325317383 ;  /* 0x3e520bf4312e7423 */ /* 0x000fe2000001002e */
[C---:B------:R-:W-:Y:S01]  /*30b0*/  FFMA.FTZ R9, R30.reuse, R9, -0.24046532809734344482 ;  /* 0xbe763c8b1e097423 */ /* 0x040fe20000010009 */
[----:B------:R-:W-:Y:S01]  /*30c0*/  FFMA.FTZ R8, R43, R8, -0.24046532809734344482 ;  /* 0xbe763c8b2b087423 */ /* 0x000fe20000010008 */
[----:B------:R-:W-:Y:S01]  /*30d0*/  FFMA.FTZ R10, R45, R10, -0.24046532809734344482 ;  /* 0xbe763c8b2d0a7423 */ /* 0x000fe2000001000a */
[----:B------:R-:W-:Y:S01]  /*30e0*/  FFMA.FTZ R46, R49, R46, -0.24046532809734344482 ;  /* 0xbe763c8b312e7423 */ /* 0x000fe2000001002e */
[C---:B------:R-:W-:Y:S01]  /*30f0*/  FFMA.FTZ R9, R30.reuse, R9, 0.28857114911079406738 ;  /* 0x3e93bf991e097423 */ /* 0x040fe20000010009 */
[----:B------:R-:W-:Y:S01]  /*3100*/  FFMA.FTZ R8, R43, R8, 0.28857114911079406738 ;  /* 0x3e93bf992b087423 */ /* 0x000fe20000010008 */
[----:B------:R-:W-:Y:S01]  /*3110*/  FFMA.FTZ R10, R45, R10, 0.28857114911079406738 ;  /* 0x3e93bf992d0a7423 */ /* 0x000fe2000001000a */
[----:B------:R-:W-:Y:S01]  /*3120*/  FFMA.FTZ R46, R49, R46, 0.28857114911079406738 ;  /* 0x3e93bf99312e7423 */ /* 0x000fe2000001002e */
[----:B------:R-:W-:Y:S01]  /*3130*/  FFMA.FTZ R9, R30, R9, -0.36067417263984680176 ;  /* 0xbeb8aa491e097423 */ /* 0x000fe20000010009 */
[----:B------:R-:W-:Y:S01]  /*3140*/  FFMA.FTZ R8, R43, R8, -0.36067417263984680176 ;  /* 0xbeb8aa492b087423 */ /* 0x000fe20000010008 */
[----:B------:R-:W-:Y:S01]  /*3150*/  FFMA.FTZ R10, R45, R10, -0.36067417263984680176 ;  /* 0xbeb8aa492d0a7423 */ /* 0x000fe2000001000a */
[----:B------:R-:W-:-:S02]  /*3160*/  @P1 IMAD.MOV.U32 R11, RZ, RZ, 0x7f800000 ;  /* 0x7f800000ff0b1424 */ /* 0x000fc400078e00ff */
[C---:B------:R-:W-:Y:S01]  /*3170*/  FFMA.FTZ R9, R30.reuse, R9, 0.48089820146560668945 ;  /* 0x3ef6384a1e097423 */ /* 0x040fe20000010009 */
[----:B------:R-:W-:Y:S01]  /*3180*/  FFMA.FTZ R8, R43, R8, 0.48089820146560668945 ;  /* 0x3ef6384a2b087423 */ /* 0x000fe20000010008 */
[----:B------:R-:W-:Y:S01]  /*3190*/  FFMA.FTZ R10, R45, R10, 0.48089820146560668945 ;  /* 0x3ef6384a2d0a7423 */ /* 0x000fe2000001000a */
[----:B------:R-:W-:Y:S01]  /*31a0*/  FFMA.FTZ R46, R49, R46, -0.36067417263984680176 ;  /* 0xbeb8aa49312e7423 */ /* 0x000fe2000001002e */
[C---:B------:R-:W-:Y:S01]  /*31b0*/  FFMA.FTZ R9, R30.reuse, R9, -0.72134751081466674805 ;  /* 0xbf38aa3b1e097423 */ /* 0x040fe20000010009 */
[----:B------:R-:W-:Y:S01]  /*31c0*/  FFMA.FTZ R8, R43, R8, -0.72134751081466674805 ;  /* 0xbf38aa3b2b087423 */ /* 0x000fe20000010008 */
[----:B------:R-:W-:Y:S01]  /*31d0*/  FFMA.FTZ R10, R45, R10, -0.72134751081466674805 ;  /* 0xbf38aa3b2d0a7423 */ /* 0x000fe2000001000a */
[----:B------:R-:W-:Y:S01]  /*31e0*/  FFMA.FTZ R46, R49, R46, 0.48089820146560668945 ;  /* 0x3ef6384a312e7423 */ /* 0x000fe2000001002e */
[C---:B------:R-:W-:Y:S01]  /*31f0*/  FMUL R9, R30.reuse, R9 ;  /* 0x000000091e097220 */ /* 0x040fe20000400000 */
[----:B------:R-:W-:Y:S01]  /*3200*/  FMUL R8, R43, R8 ;  /* 0x000000082b087220 */ /* 0x000fe20000400000 */
[----:B------:R-:W-:Y:S01]  /*3210*/  FMUL R10, R45, R10 ;  /* 0x0000000a2d0a7220 */ /* 0x000fe20000400000 */
[----:B------:R-:W-:Y:S01]  /*3220*/  FFMA.FTZ R46, R49, R46, -0.72134751081466674805 ;  /* 0xbf38aa3b312e7423 */ /* 0x000fe2000001002e */
[C---:B------:R-:W-:Y:S01]  /*3230*/  FMUL R9, R30.reuse, R9 ;  /* 0x000000091e097220 */ /* 0x040fe20000400000 */
[----:B------:R-:W-:Y:S01]  /*3240*/  FMUL R8, R43, R8 ;  /* 0x000000082b087220 */ /* 0x000fe20000400000 */
[----:B------:R-:W-:Y:S01]  /*3250*/  FMUL R10, R45, R10 ;  /* 0x0000000a2d0a7220 */ /* 0x000fe20000400000 */
[----:B------:R-:W-:Y:S01]  /*3260*/  FMUL R46, R49, R46 ;  /* 0x0000002e312e7220 */ /* 0x000fe20000400000 */
[----:B------:R-:W-:Y:S01]  /*3270*/  FFMA.FTZ R30, R30, 1.4426950216293334961, R9 ;  /* 0x3fb8aa3b1e1e7823 */ /* 0x000fe20000010009 */
[----:B------:R-:W-:Y:S01]  /*3280*/  FFMA.FTZ R8, R43, 1.4426950216293334961, R8 ;  /* 0x3fb8aa3b2b087823 */ /* 0x000fe20000010008 */
[----:B------:R-:W-:Y:S01]  /*3290*/  FFMA.FTZ R45, R45, 1.4426950216293334961, R10 ;  /* 0x3fb8aa3b2d2d7823 */ /* 0x000fe2000001000a */
[----:B------:R-:W-:Y:S01]  /*32a0*/  @P0 MOV R9, 0x7f800000 ;  /* 0x7f80000000090802 */ /* 0x000fe20000000f00 */
[----:B------:R-:W-:Y:S01]  /*32b0*/  FADD R17, R17, R30 ;  /* 0x0000001e11117221 */ /* 0x000fe20000000000 */
[----:B------:R-:W-:Y:S01]  /*32c0*/  LOP3.LUT R30, R0, 0xff, RZ, 0xc0, !PT ;  /* 0x000000ff001e7812 */ /* 0x000fe200078ec0ff */
[----:B------:R-:W-:Y:S01]  /*32d0*/  FADD R7, R7, R8 ;  /* 0x0000000807077221 */ /* 0x000fe20000000000 */
[----:B------:R-:W-:Y:S01]  /*32e0*/  @P4 MOV R8, 0x7f800000 ;  /* 0x7f80000000084802 */ /* 0x000fe20000000f00 */
[----:B------:R-:W-:Y:S01]  /*32f0*/  FADD R28, R28, R45 ;  /* 0x0000002d1c1c7221 */ /* 0x000fe20000000000 */
[----:B------:R-:W-:Y:S01]  /*3300*/  LEA R30, R30, UR17, 0x4 ;  /* 0x000000111e1e7c11 */ /* 0x000fe2000f8e20ff */
[----:B------:R-:W-:Y:S01]  /*3310*/  @P0 FFMA.FTZ R7, R12, R9, +INF ;  /* 0x7f8000000c070423 */ /* 0x000fe20000010009 */
[----:B------:R-:W-:Y:S01]  /*3320*/  @P1 FFMA.FTZ R28, R14, R11, +INF ;  /* 0x7f8000000e1c1423 */ /* 0x000fe2000001000b */
[----:B------:R-:W-:Y:S01]  /*3330*/  @P4 FFMA.FTZ R17, R13, R8, +INF ;  /* 0x7f8000000d114423 */ /* 0x000fe20000010008 */
[----:B------:R-:W-:Y:S01]  /*3340*/  BAR.SYNC.DEFER_BLOCKING 0x0 ;  /* 0x0000000000007b1d */ /* 0x000fe20000010000 */
[----:B------:R-:W-:Y:S01]  /*3350*/  FMUL R46, R49, R46 ;  /* 0x0000002e312e7220 */ /* 0x000fe20000400000 */
[C---:B------:R-:W-:Y:S01]  /*3360*/  FMUL R15, R73.reuse, R15 ;  /* 0x0000000f490f7220 */ /* 0x040fe20000400000 */
[----:B------:R-:W-:Y:S01]  /*3370*/  FMUL R20, R73, R20 ;  /* 0x0000001449147220 */ /* 0x000fe20000400000 */
[----:B------:R-:W-:Y:S01]  /*3380*/  FMUL R48, R48, R65 ;  /* 0x0000004130307220 */ /* 0x000fe20000400000 */
[----:B------:R-:W-:Y:S01]  /*3390*/  FFMA.FTZ R46, R49, 1.4426950216293334961, R46 ;  /* 0x3fb8aa3b312e7823 */ /* 0x000fe2000001002e */
[----:B------:R-:W-:Y:S01]  /*33a0*/  FSETP.NEU.AND P3, PT, R12, RZ, PT ;  /* 0x000000ff0c00720b */ /* 0x000fe20003f6d000 */
[----:B------:R-:W-:Y:S01]  /*33b0*/  IMAD R43, R2, UR5, RZ ;  /* 0x00000005022b7c24 */ /* 0x000fe2000f8e02ff */
[----:B------:R-:W-:Y:S01]  /*33c0*/  FSETP.NEU.AND P2, PT, R14, RZ, PT ;  /* 0x000000ff0e00720b */ /* 0x000fe20003f4d000 */
[----:B------:R-:W-:Y:S01]  /*33d0*/  FADD R29, R29, R46 ;  /* 0x0000002e1d1d7221 */ /* 0x000fe20000000000 */
[----:B------:R-:W-:Y:S01]  /*33e0*/  FSETP.NEU.AND P1, PT, R13, RZ, PT ;  /* 0x000000ff0d00720b */ /* 0x000fe20003f2d000 */
[----:B------:R-:W0:Y:S01]  /*33f0*/  LDC.64 R46, c[0x0][0x228] ;  /* 0x00008a00ff2e7b82 */ /* 0x000e220000000a00 */
[----:B------:R-:W-:Y:S01]  /*3400*/  F2FP.BF16.F32.PACK_AB R12, R63, R48 ;  /* 0x000000303f0c723e */ /* 0x000fe200000010ff */
[----:B------:R-:W-:Y:S01]  /*3410*/  USHF.L.U32 UR5, UR4, 0x1, URZ ;  /* 0x0000000104057899 */ /* 0x000fe2000800063f */
[----:B------:R-:W-:-:S02]  /*3420*/  F2FP.BF16.F32.PACK_AB R13, R27, R42 ;  /* 0x0000002a1b0d723e */ /* 0x000fc400000010ff */
[----:B------:R-:W-:Y:S02]  /*3430*/  F2FP.BF16.F32.PACK_AB R14, R21, R26 ;  /* 0x0000001a150e723e */ /* 0x000fe400000010ff */
[----:B------:R-:W-:Y:S01]  /*3440*/  F2FP.BF16.F32.PACK_AB R15, R15, R20 ;  /* 0x000000140f0f723e */ /* 0x000fe200000010ff */
[----:B------:R-:W1:Y:S01]  /*3450*/  LDC R59, c[0x0][0x278] ;  /* 0x00009e00ff3b7b82 */ /* 0x000e620000000800 */
[C---:B------:R-:W-:Y:S02]  /*3460*/  ISETP.GE.U32.AND P5, PT, R18.reuse, 0x7f800000, PT ;  /* 0x7f8000001200780c */ /* 0x040fe40003fa6070 */
[----:B------:R-:W-:Y:S01]  /*3470*/  SHF.L.U32 R21, R43, 0x1, RZ ;  /* 0x000000012b157819 */ /* 0x000fe200000006ff */
[----:B------:R-:W2:Y:S01]  /*3480*/  LDS.128 R8, [R30] ;  /* 0x000000001e087984 */ /* 0x000ea20000000c00 */
[----:B------:R-:W-:Y:S02]  /*3490*/  FSETP.NEU.AND P0, PT, R18, RZ, PT ;  /* 0x000000ff1200720b */ /* 0x000fe40003f0d000 */
[----:B------:R-:W-:Y:S01]  /*34a0*/  F2FP.BF16.F32.PACK_AB R23, R23, R24 ;  /* 0x000000181717723e */ /* 0x000fe200000010ff */
[----:B------:R-:W-:Y:S01]  /*34b0*/  BAR.SYNC.DEFER_BLOCKING 0x0 ;  /* 0x0000000000007b1d */ /* 0x000fe20000010000 */
[----:B------:R-:W-:-:S02]  /*34c0*/  F2FP.BF16.F32.PACK_AB R20, R41, R44 ;  /* 0x0000002c2914723e */ /* 0x000fc400000010ff */
[----:B------:R-:W-:-:S03]  /*34d0*/  F2FP.BF16.F32.PACK_AB R22, R22, R19 ;  /* 0x000000131616723e */ /* 0x000fc600000010ff */
[----:B------:R-:W-:Y:S02]  /*34e0*/  @P5 MOV R27, 0x7f800000 ;  /* 0x7f800000001b5802 */ /* 0x000fe40000000f00 */
[----:B------:R-:W-:Y:S02]  /*34f0*/  F2FP.BF16.F32.PACK_AB R44, R39, R38 ;  /* 0x00000026272c723e */ /* 0x000fe400000010ff */
[----:B------:R-:W-:Y:S01]  /*3500*/  F2FP.BF16.F32.PACK_AB R45, R36, R37 ;  /* 0x00000025242d723e */ /* 0x000fe200000010ff */
[----:B------:R-:W-:Y:S01]  /*3510*/  @P5 FFMA.FTZ R29, R18, R27, +INF ;  /* 0x7f800000121d5423 */ /* 0x000fe2000001001b */
[----:B0-----:R-:W-:Y:S01]  /*3520*/  IADD3 R18, P4, P5, R21, UR5, R46 ;  /* 0x0000000515127c10 */ /* 0x001fe2000fd9e02e */
[----:B------:R-:W-:Y:S01]  /*3530*/  UIMAD.WIDE UR4, UR4, 0x2, URZ ;  /* 0x00000002040478a5 */ /* 0x000fe2000f8e023f */
[----:B------:R-:W-:Y:S01]  /*3540*/  F2FP.BF16.F32.PACK_AB R21, R25, R40 ;  /* 0x000000281915723e */ /* 0x000fe200000010ff */
[----:B------:R-:W-:Y:S01]  /*3550*/  IMAD.HI R40, R43, 0x2, RZ ;  /* 0x000000022b287827 */ /* 0x000fe200078e02ff */
[----:B------:R-:W-:-:S02]  /*3560*/  F2FP.BF16.F32.PACK_AB R46, R34, R35 ;  /* 0x00000023222e723e */ /* 0x000fc400000010ff */
[C---:B-1----:R-:W-:Y:S01]  /*3570*/  SHF.L.U32 R39, R59.reuse, 0x1, RZ ;  /* 0x000000013b277819 */ /* 0x042fe200000006ff */
[C---:B------:R-:W-:Y:S01]  /*3580*/  IMAD R41, R59.reuse, 0x6, RZ ;  /* 0x000000063b297824 */ /* 0x040fe200078e02ff */
[----:B------:R-:W-:Y:S01]  /*3590*/  IADD3.X R19, R40, UR5, R47, P4, P5 ;  /* 0x0000000528137c10 */ /* 0x000fe2000a7ea42f */
[C---:B------:R-:W-:Y:S01]  /*35a0*/  IMAD R35, R59.reuse, 0x3, RZ ;  /* 0x000000033b237824 */ /* 0x040fe200078e02ff */
[----:B------:R-:W-:Y:S01]  /*35b0*/  F2FP.BF16.F32.PACK_AB R47, R32, R33 ;  /* 0x00000021202f723e */ /* 0x000fe200000010ff */
[----:B------:R-:W-:Y:S01]  /*35c0*/  IMAD R49, R59, 0xa, RZ ;  /* 0x0000000a3b317824 */ /* 0x000fe200078e02ff */
[-C--:B------:R-:W-:Y:S01]  /*35d0*/  IADD3 R32, P4, R39, R18.reuse, RZ ;  /* 0x0000001227207210 */ /* 0x080fe20007f9e0ff */
[----:B------:R-:W-:Y:S01]  /*35e0*/  STSM.16.M88.4 [R31], R12 ;  /* 0x0000000c1f007844 */ /* 0x000fe20000000200 */
[C---:B------:R-:W-:Y:S01]  /*35f0*/  IMAD R53, R59.reuse, 0xc, RZ ;  /* 0x0000000c3b357824 */ /* 0x040fe200078e02ff */
[C---:B------:R-:W-:Y:S01]  /*3600*/  SHF.L.U32 R63, R59.reuse, 0x4, RZ ;  /* 0x000000043b3f7819 */ /* 0x040fe200000006ff */
[C---:B------:R-:W-:Y:S01]  /*3610*/  IMAD.SHL.U32 R37, R59.reuse, 0x4, RZ ;  /* 0x000000043b257824 */ /* 0x040fe200078e00ff */
[----:B------:R-:W-:Y:S01]  /*3620*/  BAR.SYNC.DEFER_BLOCKING 0x0 ;  /* 0x0000000000007b1d */ /* 0x000fe20000010000 */
[C---:B------:R-:W-:Y:S01]  /*3630*/  LEA.HI.X.SX32 R33, R59.reuse, R19, 0x1, P4 ;  /* 0x000000133b217211 */ /* 0x040fe200020f0eff */
[C---:B------:R-:W-:Y:S01]  /*3640*/  IMAD R57, R59.reuse, 0xe, RZ ;  /* 0x0000000e3b397824 */ /* 0x040fe200078e02ff */
[C---:B------:R-:W-:Y:S01]  /*3650*/  LEA R34, P4, R59.reuse, R18, 0x3 ;  /* 0x000000123b227211 */ /* 0x040fe200078818ff */
[----:B------:R-:W-:Y:S01]  /*3660*/  IMAD R67, R59, 0x12, RZ ;  /* 0x000000123b437824 */ /* 0x000fe200078e02ff */
[----:B------:R-:W-:Y:S01]  /*3670*/  FSEL R17, R17, -INF , P1 ;  /* 0xff80000011117808 */ /* 0x000fe20000800000 */
[C---:B------:R-:W-:Y:S01]  /*3680*/  IMAD R43, R59.reuse, 0x7, RZ ;  /* 0x000000073b2b7824 */ /* 0x040fe200078e02ff */
[----:B------:R-:W-:Y:S01]  /*3690*/  ULDC UR4, c[0x0][0x27c] ;  /* 0x00009f0000047ab9 */ /* 0x000fe20000000800 */
[C---:B------:R-:W-:Y:S01]  /*36a0*/  IMAD R71, R59.reuse, 0x14, RZ ;  /* 0x000000143b477824 */ /* 0x040fe200078e02ff */
[----:B------:R-:W-:Y:S01]  /*36b0*/  UIMAD UR4, UR16, UR4, URZ ;  /* 0x00000004100472a4 */ /* 0x000fe2000f8e023f */
[----:B------:R-:W-:-:S02]  /*36c0*/  IMAD R75, R59, 0x16, RZ ;  /* 0x000000163b4b7824 */ /* 0x000fc400078e02ff */
[----:B------:R-:W-:Y:S01]  /*36d0*/  FFMA R6, R17, 0.69314718246459960938, R6 ;  /* 0x3f31721811067823 */ /* 0x000fe20000000006 */
[C---:B------:R-:W-:Y:S01]  /*36e0*/  IMAD R83, R59.reuse, 0x18, RZ ;  /* 0x000000183b537824 */ /* 0x040fe200078e02ff */
[----:B------:R-:W-:Y:S01]  /*36f0*/  USHF.L.U32 UR6, UR4, 0x2, URZ ;  /* 0x0000000204067899 */ /* 0x000fe2000800063f */
[C---:B------:R-:W-:Y:S01]  /*3700*/  IMAD R51, R59.reuse, 0xb, RZ ;  /* 0x0000000b3b337824 */ /* 0x040fe200078e02ff */
[----:B------:R-:W-:Y:S01]  /*3710*/  UIMAD.WIDE UR4, UR4, 0x4, URZ ;  /* 0x00000004040478a5 */ /* 0x000fe2000f8e023f */
[C---:B------:R-:W-:Y:S02]  /*3720*/  IMAD R87, R59.reuse, 0x1a, RZ ;  /* 0x0000001a3b577824 */ /* 0x040fe400078e02ff */
[C---:B------:R-:W-:Y:S02]  /*3730*/  IMAD R79, R59.reuse, 0x1c, RZ ;  /* 0x0000001c3b4f7824 */ /* 0x040fe400078e02ff */
[C---:B------:R-:W-:Y:S02]  /*3740*/  IMAD R55, R59.reuse, 0xd, RZ ;  /* 0x0000000d3b377824 */ /* 0x040fe400078e02ff */
[C---:B------:R-:W-:Y:S01]  /*3750*/  IMAD R61, R59.reuse, 0xf, RZ ;  /* 0x0000000f3b3d7824 */ /* 0x040fe200078e02ff */
[----:B------:R-:W-:Y:S01]  /*3760*/  LDS.128 R24, [R30] ;  /* 0x000000001e187984 */ /* 0x000fe20000000c00 */
[----:B------:R-:W-:-:S02]  /*3770*/  IMAD R91, R59, 0x22, RZ ;  /* 0x000000223b5b7824 */ /* 0x000fc400078e02ff */
[C---:B------:R-:W-:Y:S01]  /*3780*/  IMAD R93, R59.reuse, 0x24, RZ ;  /* 0x000000243b5d7824 */ /* 0x040fe200078e02ff */
[----:B------:R-:W-:Y:S01]  /*3790*/  BAR.SYNC.DEFER_BLOCKING 0x0 ;  /* 0x0000000000007b1d */ /* 0x000fe20000010000 */
[C---:B------:R-:W-:Y:S02]  /*37a0*/  IMAD R95, R59.reuse, 0x26, RZ ;  /* 0x000000263b5f7824 */ /* 0x040fe400078e02ff */
[C---:B------:R-:W-:Y:S02]  /*37b0*/  IMAD R65, R59.reuse, 0x11, RZ ;  /* 0x000000113b417824 */ /* 0x040fe400078e02ff */
[C---:B------:R-:W-:Y:S02]  /*37c0*/  IMAD R97, R59.reuse, 0x28, RZ ;  /* 0x000000283b617824 */ /* 0x040fe400078e02ff */
[C---:B------:R-:W-:Y:S02]  /*37d0*/  IMAD R99, R59.reuse, 0x2a, RZ ;  /* 0x0000002a3b637824 */ /* 0x040fe400078e02ff */
[----:B------:R-:W-:-:S02]  /*37e0*/  IMAD R69, R59, 0x13, RZ ;  /* 0x000000133b457824 */ /* 0x000fc400078e02ff */
[C---:B------:R-:W-:Y:S02]  /*37f0*/  IMAD R73, R59.reuse, 0x15, RZ ;  /* 0x000000153b497824 */ /* 0x040fe400078e02ff */
[C---:B------:R-:W-:Y:S02]  /*3800*/  IMAD R101, R59.reuse, 0x2c, RZ ;  /* 0x0000002c3b657824 */ /* 0x040fe400078e02ff */
[C---:B------:R-:W-:Y:S02]  /*3810*/  IMAD R77, R59.reuse, 0x17, RZ ;  /* 0x000000173b4d7824 */ /* 0x040fe400078e02ff */
[C---:B------:R-:W-:Y:S02]  /*3820*/  IMAD R103, R59.reuse, 0x2e, RZ ;  /* 0x0000002e3b677824 */ /* 0x040fe400078e02ff */
[C---:B------:R-:W-:Y:S02]  /*3830*/  IMAD R105, R59.reuse, 0x30, RZ ;  /* 0x000000303b697824 */ /* 0x040fe400078e02ff */
[----:B------:R-:W-:-:S02]  /*3840*/  IMAD R85, R59, 0x19, RZ ;  /* 0x000000193b557824 */ /* 0x000fc400078e02ff */
[C---:B------:R-:W-:Y:S01]  /*3850*/  IMAD R107, R59.reuse, 0x32, RZ ;  /* 0x000000323b6b7824 */ /* 0x040fe200078e02ff */
[----:B------:R2:W-:Y:S01]  /*3860*/  STSM.16.M88.4 [R31], R20 ;  /* 0x000000141f007844 */ /* 0x0005e20000000200 */
[C---:B------:R-:W-:Y:S02]  /*3870*/  IMAD R109, R59.reuse, 0x34, RZ ;  /* 0x000000343b6d7824 */ /* 0x040fe400078e02ff */
[C---:B------:R-:W-:Y:S01]  /*3880*/  IMAD R89, R59.reuse, 0x1b, RZ ;  /* 0x0000001b3b597824 */ /* 0x040fe200078e02ff */
[----:B------:R-:W-:Y:S01]  /*3890*/  BAR.SYNC.DEFER_BLOCKING 0x0 ;  /* 0x0000000000007b1d */ /* 0x000fe20000010000 */
[C---:B------:R-:W-:Y:S02]  /*38a0*/  IMAD R111, R59.reuse, 0x36, RZ ;  /* 0x000000363b6f7824 */ /* 0x040fe400078e02ff */
[C---:B------:R-:W-:Y:S02]  /*38b0*/  IMAD R113, R59.reuse, 0x38, RZ ;  /* 0x000000383b717824 */ /* 0x040fe400078e02ff */
[----:B------:R-:W-:-:S02]  /*38c0*/  IMAD R115, R59, 0x3a, RZ ;  /* 0x0000003a3b737824 */ /* 0x000fc400078e02ff */
[C---:B------:R-:W-:Y:S02]  /*38d0*/  IMAD R117, R59.reuse, 0x3c, RZ ;  /* 0x0000003c3b757824 */ /* 0x040fe400078e02ff */
[C---:B------:R-:W-:Y:S01]  /*38e0*/  IMAD R81, R59.reuse, 0x3e, RZ ;  /* 0x0000003e3b517824 */ /* 0x040fe200078e02ff */
[----:B--2---:R-:W-:Y:S01]  /*38f0*/  PRMT R22, R8, 0x7632, R22 ;  /* 0x0000763208167816 */ /* 0x004fe20000000016 */
[C---:B------:R-:W-:Y:S01]  /*3900*/  IMAD R23, R59.reuse, 0x1d, RZ ;  /* 0x0000001d3b177824 */ /* 0x040fe200078e02ff */
[----:B------:R-:W-:-:S04]  /*3910*/  LEA R20, P5, R59, R18, 0x2 ;  /* 0x000000123b147211 */ /* 0x000fc800078a10ff */
[----:B------:R-:W-:Y:S01]  /*3920*/  LEA.HI.X.SX32 R21, R39, R19, 0x1, P5 ;  /* 0x0000001327157211 */ /* 0x000fe200028f0eff */
[----:B------:R-:W-:Y:S01]  /*3930*/  IMAD R39, R59, 0x5, RZ ;  /* 0x000000053b277824 */ /* 0x000fe200078e02ff */
[----:B------:R-:W-:Y:S01]  /*3940*/  IADD3 R36, P5, R49, R18, RZ ;  /* 0x0000001231247210 */ /* 0x000fe20007fbe0ff */
[----:B------:R-:W0:Y:S01]  /*3950*/  LDS.128 R12, [R30] ;  /* 0x000000001e0c7984 */ /* 0x000e220000000c00 */
[----:B------:R-:W-:Y:S06]  /*3960*/  BAR.SYNC.DEFER_BLOCKING 0x0 ;  /* 0x0000000000007b1d */ /* 0x000fec0000010000 */
[----:B------:R1:W-:Y:S02]  /*3970*/  STSM.16.M88.4 [R31], R44 ;  /* 0x0000002c1f007844 */ /* 0x0003e40000000200 */
[----:B------:R-:W-:Y:S01]  /*3980*/  BAR.SYNC.DEFER_BLOCKING 0x0 ;  /* 0x0000000000007b1d */ /* 0x000fe20000010000 */
[C---:B-1----:R-:W-:Y:S01]  /*3990*/  SHF.L.U32 R45, R59.reuse, 0x3, RZ ;  /* 0x000000033b2d7819 */ /* 0x042fe200000006ff */
[----:B------:R-:W-:-:S02]  /*39a0*/  IMAD R47, R59, 0x9, RZ ;  /* 0x000000093b2f7824 */ /* 0x000fc400078e02ff */
[----:B------:R-:W-:Y:S02]  /*39b0*/  IMAD R31, R59, 0x1f, RZ ;  /* 0x0000001f3b1f7824 */ /* 0x000fe400078e02ff */
[----:B------:R-:W-:Y:S04]  /*39c0*/  STG.E.U16 desc[UR18][R18.64], R8 ;  /* 0x0000000812007986 */ /* 0x000fe8000c101512 */
[----:B------:R1:W-:Y:S04]  /*39d0*/  STG.E.U16 desc[UR18][R32.64], R22 ;  /* 0x0000001620007986 */ /* 0x0003e8000c101512 */
[----:B------:R2:W-:Y:S01]  /*39e0*/  STG.E.U16 desc[UR18][R20.64], R9 ;  /* 0x0000000914007986 */ /* 0x0005e2000c101512 */
[----:B-1----:R-:W-:-:S04]  /*39f0*/  IADD3 R32, P6, R41, R18, RZ ;  /* 0x0000001229207210 */ /* 0x002fc80007fde0ff */
[-C--:B------:R-:W-:Y:S01]  /*3a00*/  LEA.HI.X.SX32 R33, R35, R19.reuse, 0x1, P6 ;  /* 0x0000001323217211 */ /* 0x080fe200030f0eff */
[----:B--2---:R-:W-:Y:S01]  /*3a10*/  IMAD R21, R59, 0x1e, RZ ;  /* 0x0000001e3b157824 */ /* 0x004fe200078e02ff */
[-C--:B------:R-:W-:Y:S02]  /*3a20*/  IADD3 R40, P6, R53, R18.reuse, RZ ;  /* 0x0000001235287210 */ /* 0x080fe40007fde0ff */
[-C--:B------:R-:W-:Y:S02]  /*3a30*/  LEA.HI.X.SX32 R35, R37, R19.reuse, 0x1, P4 ;  /* 0x0000001325237211 */ /* 0x080fe400020f0eff */
[-C--:B------:R-:W-:Y:S02]  /*3a40*/  IADD3 R38, P4, R57, R18.reuse, RZ ;  /* 0x0000001239267210 */ /* 0x080fe40007f9e0ff */
[----:B------:R-:W-:Y:S02]  /*3a50*/  LEA.HI.X.SX32 R37, R39, R19, 0x1, P5 ;  /* 0x0000001327257211 */ /* 0x000fe400028f0eff */
[----:B------:R-:W-:-:S02]  /*3a60*/  LEA R42, P5, R59, R18, 0x4 ;  /* 0x000000123b2a7211 */ /* 0x000fc400078a20ff */
[-C--:B------:R-:W-:Y:S02]  /*3a70*/  LEA.HI.X.SX32 R41, R41, R19.reuse, 0x1, P6 ;  /* 0x0000001329297211 */ /* 0x080fe400030f0eff */
[-C--:B------:R-:W-:Y:S02]  /*3a80*/  IADD3 R44, P6, R67, R18.reuse, RZ ;  /* 0x00000012432c7210 */ /* 0x080fe40007fde0ff */
[-C--:B------:R-:W-:Y:S02]  /*3a90*/  LEA.HI.X.SX32 R39, R43, R19.reuse, 0x1, P4 ;  /* 0x000000132b277211 */ /* 0x080fe400020f0eff */
[-C--:B------:R-:W-:Y:S02]  /*3aa0*/  IADD3 R46, P4, R71, R18.reuse, RZ ;  /* 0x00000012472e7210 */ /* 0x080fe40007f9e0ff */
[----:B------:R-:W-:Y:S02]  /*3ab0*/  LEA.HI.X.SX32 R43, R45, R19, 0x1, P5 ;  /* 0x000000132d2b7211 */ /* 0x000fe400028f0eff */
[----:B------:R-:W-:-:S02]  /*3ac0*/  IADD3 R48, P5, R75, R18, RZ ;  /* 0x000000124b307210 */ /* 0x000fc40007fbe0ff */
        /* <DEDUP_REMOVED lines=9> */
[----:B------:R-:W-:Y:S02]  /*3b60*/  LEA R58, P4, R59, R18, 0x5 ;  /* 0x000000123b3a7211 */ /* 0x000fe400078828ff */
[-C--:B------:R-:W-:Y:S02]  /*3b70*/  LEA.HI.X.SX32 R55, R57, R19.reuse, 0x1, P5 ;  /* 0x0000001339377211 */ /* 0x080fe400028f0eff */
[----:B------:R-:W-:-:S02]  /*3b80*/  LEA.HI.X.SX32 R57, R61, R19, 0x1, P6 ;  /* 0x000000133d397211 */ /* 0x000fc400030f0eff */
[-C--:B------:R-:W-:Y:S02]  /*3b90*/  IADD3 R60, P5, R91, R18.reuse, RZ ;  /* 0x000000125b3c7210 */ /* 0x080fe40007fbe0ff */
[-C--:B------:R-:W-:Y:S02]  /*3ba0*/  IADD3 R62, P6, R93, R18.reuse, RZ ;  /* 0x000000125d3e7210 */ /* 0x080fe40007fde0ff */
[-C--:B------:R-:W-:Y:S02]  /*3bb0*/  LEA.HI.X.SX32 R59, R63, R19.reuse, 0x1, P4 ;  /* 0x000000133f3b7211 */ /* 0x080fe400020f0eff */
[----:B------:R-:W-:Y:S02]  /*3bc0*/  IADD3 R64, P4, R95, R18, RZ ;  /* 0x000000125f407210 */ /* 0x000fe40007f9e0ff */
        /* <DEDUP_REMOVED lines=26> */
[----:B------:R0:W1:Y:S01]  /*3d70*/  LDS.128 R20, [R30] ;  /* 0x000000001e147984 */ /* 0x0000620000000c00 */
[----:B------:R-:W-:Y:S02]  /*3d80*/  PRMT R18, R9, 0x7632, R18 ;  /* 0x0000763209127816 */ /* 0x000fe40000000012 */
[----:B------:R-:W-:Y:S02]  /*3d90*/  LEA.HI.X.SX32 R9, R31, R19, 0x1, P4 ;  /* 0x000000131f097211 */ /* 0x000fe400020f0eff */
[----:B------:R-:W-:Y:S01]  /*3da0*/  PRMT R19, R10, 0x7632, R19 ;  /* 0x000076320a137816 */ /* 0x000fe20000000013 */
[----:B------:R2:W-:Y:S01]  /*3db0*/  STG.E.U16 desc[UR18][R32.64], R18 ;  /* 0x0000001220007986 */ /* 0x0005e2000c101512 */
[----:B------:R-:W-:Y:S02]  /*3dc0*/  PRMT R31, R11, 0x7632, R31 ;  /* 0x000076320b1f7816 */ /* 0x000fe4000000001f */
[----:B0-----:R-:W-:Y:S01]  /*3dd0*/  PRMT R30, R12, 0x7632, R30 ;  /* 0x000076320c1e7816 */ /* 0x001fe2000000001e */
[----:B------:R0:W-:Y:S04]  /*3de0*/  STG.E.U16 desc[UR18][R34.64], R10 ;  /* 0x0000000a22007986 */ /* 0x0001e8000c101512 */
[----:B------:R3:W-:Y:S01]  /*3df0*/  STG.E.U16 desc[UR18][R36.64], R19 ;  /* 0x0000001324007986 */ /* 0x0007e2000c101512 */
[----:B--2---:R-:W-:-:S03]  /*3e00*/  PRMT R33, R24, 0x7632, R33 ;  /* 0x0000763218217816 */ /* 0x004fc60000000021 */
[----:B------:R2:W-:Y:S01]  /*3e10*/  STG.E.U16 desc[UR18][R40.64], R11 ;  /* 0x0000000b28007986 */ /* 0x0005e2000c101512 */
[----:B------:R-:W-:Y:S02]  /*3e20*/  PRMT R32, R13, 0x7632, R32 ;  /* 0x000076320d207816 */ /* 0x000fe40000000020 */
[----:B0-----:R-:W-:Y:S01]  /*3e30*/  PRMT R35, R25, 0x7632, R35 ;  /* 0x0000763219237816 */ /* 0x001fe20000000023 */
[----:B------:R1:W-:Y:S01]  /*3e40*/  STG.E.U16 desc[UR18][R38.64], R31 ;  /* 0x0000001f26007986 */ /* 0x0003e2000c101512 */
[----:B------:R-:W-:Y:S02]  /*3e50*/  PRMT R10, R26, 0x7632, R10 ;  /* 0x000076321a0a7816 */ /* 0x000fe4000000000a */
[----:B------:R-:W-:Y:S01]  /*3e60*/  PRMT R34, R14, 0x7632, R34 ;  /* 0x000076320e227816 */ /* 0x000fe20000000022 */
[----:B------:R0:W-:Y:S01]  /*3e70*/  STG.E.U16 desc[UR18][R42.64], R24 ;  /* 0x000000182a007986 */ /* 0x0001e2000c101512 */
[----:B---3--:R-:W-:-:S03]  /*3e80*/  PRMT R36, R15, 0x7632, R36 ;  /* 0x000076320f247816 */ /* 0x008fc60000000024 */
[----:B------:R-:W-:Y:S01]  /*3e90*/  STG.E.U16 desc[UR18][R44.64], R33 ;  /* 0x000000212c007986 */ /* 0x000fe2000c101512 */
[----:B--2---:R-:W-:-:S03]  /*3ea0*/  PRMT R11, R27, 0x7632, R11 ;  /* 0x000076321b0b7816 */ /* 0x004fc6000000000b */
[----:B------:R-:W-:Y:S04]  /*3eb0*/  STG.E.U16 desc[UR18][R46.64], R25 ;  /* 0x000000192e007986 */ /* 0x000fe8000c101512 */
[----:B------:R-:W-:Y:S01]  /*3ec0*/  STG.E.U16 desc[UR18][R48.64], R35 ;  /* 0x0000002330007986 */ /* 0x000fe2000c101512 */
[----:B-1----:R-:W-:Y:S02]  /*3ed0*/  PRMT R38, R20, 0x7632, R38 ;  /* 0x0000763214267816 */ /* 0x002fe40000000026 */
[----:B0-----:R-:W-:Y:S01]  /*3ee0*/  PRMT R42, R21, 0x7632, R42 ;  /* 0x00007632152a7816 */ /* 0x001fe2000000002a */
[----:B------:R-:W-:Y:S01]  /*3ef0*/  STG.E.U16 desc[UR18][R50.64], R26 ;  /* 0x0000001a32007986 */ /* 0x000fe2000c101512 */
[----:B------:R-:W-:-:S03]  /*3f00*/  PRMT R40, R22, 0x7632, R40 ;  /* 0x0000763216287816 */ /* 0x000fc60000000028 */
[----:B------:R-:W-:Y:S04]  /*3f10*/  STG.E.U16 desc[UR18][R52.64], R10 ;  /* 0x0000000a34007986 */ /* 0x000fe8000c101512 */
[----:B------:R-:W-:Y:S04]  /*3f20*/  STG.E.U16 desc[UR18][R54.64], R27 ;  /* 0x0000001b36007986 */ /* 0x000fe8000c101512 */
[----:B------:R0:W-:Y:S04]  /*3f30*/  STG.E.U16 desc[UR18][R56.64], R11 ;  /* 0x0000000b38007986 */ /* 0x0001e8000c101512 */
[----:B------:R1:W-:Y:S04]  /*3f40*/  STG.E.U16 desc[UR18][R58.64], R12 ;  /* 0x0000000c3a007986 */ /* 0x0003e8000c101512 */
[----:B------:R-:W-:Y:S04]  /*3f50*/  STG.E.U16 desc[UR18][R60.64], R30 ;  /* 0x0000001e3c007986 */ /* 0x000fe8000c101512 */
[----:B------:R2:W-:Y:S01]  /*3f60*/  STG.E.U16 desc[UR18][R62.64], R13 ;  /* 0x0000000d3e007986 */ /* 0x0005e2000c101512 */
[----:B0-----:R-:W-:-:S02]  /*3f70*/  FSEL R11, R7, -INF , P3 ;  /* 0xff800000070b7808 */ /* 0x001fc40001800000 */
[----:B------:R-:W-:Y:S01]  /*3f80*/  FSEL R7, R28, -INF , P2 ;  /* 0xff8000001c077808 */ /* 0x000fe20001000000 */
[----:B------:R-:W-:Y:S01]  /*3f90*/  STG.E.U16 desc[UR18][R64.64], R32 ;  /* 0x0000002040007986 */ /* 0x000fe2000c101512 */
[----:B-1----:R-:W-:Y:S01]  /*3fa0*/  SHF.L.U32 R12, R0, 0x1, RZ ;  /* 0x00000001000c7819 */ /* 0x002fe200000006ff */
[----:B------:R-:W-:Y:S01]  /*3fb0*/  FFMA R10, R11, 0.69314718246459960938, R16 ;  /* 0x3f3172180b0a7823 */ /* 0x000fe20000000010 */
[----:B------:R-:W-:Y:S01]  /*3fc0*/  FSEL R0, R29, -INF , P0 ;  /* 0xff8000001d007808 */ /* 0x000fe20000000000 */
[----:B------:R0:W-:Y:S01]  /*3fd0*/  STG.E.U16 desc[UR18][R66.64], R14 ;  /* 0x0000000e42007986 */ /* 0x0001e2000c101512 */
[----:B------:R-:W-:Y:S01]  /*3fe0*/  FFMA R11, R7, 0.69314718246459960938, R4 ;  /* 0x3f317218070b7823 */ /* 0x000fe20000000004 */
[----:B------:R-:W-:Y:S02]  /*3ff0*/  LOP3.LUT R4, R12, 0x1f8, RZ, 0xc0, !PT ;  /* 0x000001f80c047812 */ /* 0x000fe400078ec0ff */
[----:B------:R-:W-:Y:S01]  /*4000*/  STG.E.U16 desc[UR18][R68.64], R34 ;  /* 0x0000002244007986 */ /* 0x000fe2000c101512 */
[----:B------:R-:W-:Y:S01]  /*4010*/  FFMA R7, R0, 0.69314718246459960938, R3 ;  /* 0x3f31721800077823 */ /* 0x000fe20000000003 */
[----:B--2---:R-:W1:Y:S01]  /*4020*/  LDC.64 R12, c[0x0][0x230] ;  /* 0x00008c00ff0c7b82 */ /* 0x004e620000000a00 */
[C---:B------:R-:W-:Y:S01]  /*4030*/  SHF.L.U32 R3, R2.reuse, 0x2, RZ ;  /* 0x0000000202037819 */ /* 0x040fe200000006ff */
[----:B------:R-:W-:Y:S01]  /*4040*/  STG.E.U16 desc[UR18][R70.64], R15 ;  /* 0x0000000f46007986 */ /* 0x000fe2000c101512 */
[----:B------:R-:W-:-:S03]  /*4050*/  IMAD.HI R0, R2, 0x4, RZ ;  /* 0x0000000402007827 */ /* 0x000fc600078e02ff */
[----:B------:R-:W-:Y:S01]  /*4060*/  STG.E.U16 desc[UR18][R72.64], R36 ;  /* 0x0000002448007986 */ /* 0x000fe2000c101512 */
[----:B0-----:R-:W-:-:S03]  /*4070*/  PRMT R14, R23, 0x7632, R14 ;  /* 0x00007632170e7816 */ /* 0x001fc6000000000e */
[----:B------:R-:W-:Y:S04]  /*4080*/  STG.E.U16 desc[UR18][R74.64], R20 ;  /* 0x000000144a007986 */ /* 0x000fe8000c101512 */
[----:B------:R-:W-:Y:S04]  /*4090*/  STG.E.U16 desc[UR18][R76.64], R38 ;  /* 0x000000264c007986 */ /* 0x000fe8000c101512 */
[----:B------:R-:W-:Y:S04]  /*40a0*/  STG.E.U16 desc[UR18][R82.64], R21 ;  /* 0x0000001552007986 */ /* 0x000fe8000c101512 */
[----:B------:R-:W-:Y:S01]  /*40b0*/  STG.E.U16 desc[UR18][R84.64], R42 ;  /* 0x0000002a54007986 */ /* 0x000fe2000c101512 */
[----:B-1----:R-:W-:-:S03]  /*40c0*/  IADD3 R2, P0, P1, R3, UR6, R12 ;  /* 0x0000000603027c10 */ /* 0x002fc6000f91e00c */
[----:B------:R-:W-:Y:S01]  /*40d0*/  STG.E.U16 desc[UR18][R78.64], R22 ;  /* 0x000000164e007986 */ /* 0x000fe2000c101512 */
[----:B------:R-:W-:-:S03]  /*40e0*/  IADD3.X R3, R0, UR5, R13, P0, P1 ;  /* 0x0000000500037c10 */ /* 0x000fc600087e240d */
[----:B------:R-:W-:Y:S04]  /*40f0*/  STG.E.U16 desc[UR18][R80.64], R40 ;  /* 0x0000002850007986 */ /* 0x000fe8000c101512 */
[----:B------:R-:W-:Y:S04]  /*4100*/  STG.E.U16 desc[UR18][R86.64], R23 ;  /* 0x0000001756007986 */ /* 0x000fe8000c101512 */
[----:B------:R-:W-:Y:S01]  /*4110*/  STG.E.U16 desc[UR18][R8.64], R14 ;  /* 0x0000000e08007986 */ /* 0x000fe2000c101512 */
[----:B------:R-:W-:Y:S06]  /*4120*/  BAR.SYNC.DEFER_BLOCKING 0x0 ;  /* 0x0000000000007b1d */ /* 0x000fec0000010000 */
[----:B------:R-:W-:Y:S04]  /*4130*/  STS.64 [R4+UR17], R10 ;  /* 0x0000000a04007988 */ /* 0x000fe80008000a11 */
[----:B------:R-:W-:Y:S01]  /*4140*/  STS.64 [R4+UR17+0x200], R6 ;  /* 0x0002000604007988 */ /* 0x000fe20008000a11 */
[----:B------:R-:W-:Y:S06]  /*4150*/  BAR.SYNC.DEFER_BLOCKING 0x0 ;  /* 0x0000000000007b1d */ /* 0x000fec0000010000 */
[----:B------:R-:W0:Y:S04]  /*4160*/  LDS R5, [R5] ;  /* 0x0000000005057984 */ /* 0x000e280000000800 */
[----:B0-----:R-:W-:Y:S01]  /*4170*/  STG.E desc[UR18][R2.64], R5 ;  /* 0x0000000502007986 */ /* 0x001fe2000c101912 */
[----:B------:R-:W-:Y:S05]  /*4180*/  EXIT ;  /* 0x000000000000794d */ /* 0x000fea0003800000 */
.L_x_2:
[----:B------:R-:W-:-:S00]  /*4190*/  BRA `(.L_x_2) ;  /* 0xfffffffc00fc7947 */ /* 0x000fc0000383ffff */
[----:B------:R-:W-:-:S00]  /*41a0*/  NOP ;  /* 0x0000000000007918 */ /* 0x000fc00000000000 */
        /* <DEDUP_REMOVED lines=13> */
.L_x_3:


//--------------------- .nv.global.init           --------------------------
	.section	.nv.global.init,"aw",@progbits
.nv.global.init:
	.type		_$_str,@object
	.size		_$_str,(.L_0 - _$_str)
_$_str:
        /*0000*/ 	.byte	0x5f, 0x5f, 0x43, 0x55, 0x44, 0x41, 0x5f, 0x46, 0x54, 0x5a, 0x00
.L_0:


//--------------------- .nv.shared.attn_fwd       --------------------------
	.section	.nv.shared.attn_fwd,"aw",@nobits
	.sectionflags	@""
	.align	16
	.zero		1024


//--------------------- .nv.shared.reserved.0     --------------------------
	.section	.nv.shared.reserved.0,"aw",@nobits
	.weak		__nv_reservedSMEM_offset_0_alias
	.size		__nv_reservedSMEM_offset_0_alias, 0, 0
	.other		__nv_reservedSMEM_offset_0_alias,@"STO_CUDA_RESERVED_SHARED STV_DEFAULT"
__nv_reservedSMEM_offset_0_alias:
	.zero		0


//--------------------- .nv.constant0.attn_fwd    --------------------------
	.section	.nv.constant0.attn_fwd,"a",@progbits
	.sectionflags	@""
	.align	4
.nv.constant0.attn_fwd:
	.zero		664


//--------------------- SYMBOLS --------------------------

	.type		.nv.reservedSmem.offset0,@object
	.size		.nv.reservedSmem.offset0,0x4
